//
// Generated by NVIDIA NVVM Compiler
//
// Compiler Build ID: CL-36424714
// Cuda compilation tools, release 13.0, V13.0.88
// Based on NVVM 20.0.0
//

.version 9.0
.target sm_100
.address_size 64

	// .globl	_Z18calculateDistancesPK4CityPdi
.global .align 4 .b8 precalc_xorwow_matrix[102400];
.global .align 4 .b8 precalc_xorwow_offset_matrix[102400];
.global .align 4 .b8 mrg32k3aM1[2304];
.global .align 4 .b8 mrg32k3aM2[2304];
.global .align 4 .b8 mrg32k3aM1SubSeq[2016];
.global .align 4 .b8 mrg32k3aM2SubSeq[2016];
.global .align 4 .b8 mrg32k3aM1Seq[2304];
.global .align 4 .b8 mrg32k3aM2Seq[2304];
.const .align 8 .b8 __cr_lgamma_table[72];
.global .align 1 .b8 _ZN34_INTERNAL_dc3b2398_4_k_cu_3ee193924cuda3std3__45__cpo5beginE[1];
.global .align 1 .b8 _ZN34_INTERNAL_dc3b2398_4_k_cu_3ee193924cuda3std3__45__cpo3endE[1];
.global .align 1 .b8 _ZN34_INTERNAL_dc3b2398_4_k_cu_3ee193924cuda3std3__45__cpo6cbeginE[1];
.global .align 1 .b8 _ZN34_INTERNAL_dc3b2398_4_k_cu_3ee193924cuda3std3__45__cpo4cendE[1];
.global .align 1 .b8 _ZN34_INTERNAL_dc3b2398_4_k_cu_3ee193924cuda3std3__45__cpo6rbeginE[1];
.global .align 1 .b8 _ZN34_INTERNAL_dc3b2398_4_k_cu_3ee193924cuda3std3__45__cpo4rendE[1];
.global .align 1 .b8 _ZN34_INTERNAL_dc3b2398_4_k_cu_3ee193924cuda3std3__45__cpo7crbeginE[1];
.global .align 1 .b8 _ZN34_INTERNAL_dc3b2398_4_k_cu_3ee193924cuda3std3__45__cpo5crendE[1];
.global .align 1 .b8 _ZN34_INTERNAL_dc3b2398_4_k_cu_3ee193924cuda3std3__436_GLOBAL__N__dc3b2398_4_k_cu_3ee193926ignoreE[1];
.global .align 1 .b8 _ZN34_INTERNAL_dc3b2398_4_k_cu_3ee193924cuda3std3__419piecewise_constructE[1];
.global .align 1 .b8 _ZN34_INTERNAL_dc3b2398_4_k_cu_3ee193924cuda3std3__48in_placeE[1];
.global .align 1 .b8 _ZN34_INTERNAL_dc3b2398_4_k_cu_3ee193924cuda3std3__420unreachable_sentinelE[1];
.global .align 1 .b8 _ZN34_INTERNAL_dc3b2398_4_k_cu_3ee193924cuda3std3__47nulloptE[1];
.global .align 1 .b8 _ZN34_INTERNAL_dc3b2398_4_k_cu_3ee193924cuda3std3__48unexpectE[1];
.global .align 1 .b8 _ZN34_INTERNAL_dc3b2398_4_k_cu_3ee193924cuda3std6ranges3__45__cpo4swapE[1];
.global .align 1 .b8 _ZN34_INTERNAL_dc3b2398_4_k_cu_3ee193924cuda3std6ranges3__45__cpo9iter_moveE[1];
.global .align 1 .b8 _ZN34_INTERNAL_dc3b2398_4_k_cu_3ee193924cuda3std6ranges3__45__cpo5beginE[1];
.global .align 1 .b8 _ZN34_INTERNAL_dc3b2398_4_k_cu_3ee193924cuda3std6ranges3__45__cpo3endE[1];
.global .align 1 .b8 _ZN34_INTERNAL_dc3b2398_4_k_cu_3ee193924cuda3std6ranges3__45__cpo6cbeginE[1];
.global .align 1 .b8 _ZN34_INTERNAL_dc3b2398_4_k_cu_3ee193924cuda3std6ranges3__45__cpo4cendE[1];
.global .align 1 .b8 _ZN34_INTERNAL_dc3b2398_4_k_cu_3ee193924cuda3std6ranges3__45__cpo7advanceE[1];
.global .align 1 .b8 _ZN34_INTERNAL_dc3b2398_4_k_cu_3ee193924cuda3std6ranges3__45__cpo9iter_swapE[1];
.global .align 1 .b8 _ZN34_INTERNAL_dc3b2398_4_k_cu_3ee193924cuda3std6ranges3__45__cpo4nextE[1];
.global .align 1 .b8 _ZN34_INTERNAL_dc3b2398_4_k_cu_3ee193924cuda3std6ranges3__45__cpo4prevE[1];
.global .align 1 .b8 _ZN34_INTERNAL_dc3b2398_4_k_cu_3ee193924cuda3std6ranges3__45__cpo4dataE[1];
.global .align 1 .b8 _ZN34_INTERNAL_dc3b2398_4_k_cu_3ee193924cuda3std6ranges3__45__cpo5cdataE[1];
.global .align 1 .b8 _ZN34_INTERNAL_dc3b2398_4_k_cu_3ee193924cuda3std6ranges3__45__cpo4sizeE[1];
.global .align 1 .b8 _ZN34_INTERNAL_dc3b2398_4_k_cu_3ee193924cuda3std6ranges3__45__cpo5ssizeE[1];
.global .align 1 .b8 _ZN34_INTERNAL_dc3b2398_4_k_cu_3ee193924cuda3std6ranges3__45__cpo8distanceE[1];
.global .align 1 .b8 _ZN34_INTERNAL_dc3b2398_4_k_cu_3ee193926thrust24THRUST_300001_SM_1000_NS8cuda_cub3parE[1];
.global .align 1 .b8 _ZN34_INTERNAL_dc3b2398_4_k_cu_3ee193926thrust24THRUST_300001_SM_1000_NS8cuda_cub10par_nosyncE[1];
.global .align 1 .b8 _ZN34_INTERNAL_dc3b2398_4_k_cu_3ee193926thrust24THRUST_300001_SM_1000_NS6system6detail10sequential3seqE[1];
.global .align 1 .b8 _ZN34_INTERNAL_dc3b2398_4_k_cu_3ee193926thrust24THRUST_300001_SM_1000_NS12placeholders2_1E[1];
.global .align 1 .b8 _ZN34_INTERNAL_dc3b2398_4_k_cu_3ee193926thrust24THRUST_300001_SM_1000_NS12placeholders2_2E[1];
.global .align 1 .b8 _ZN34_INTERNAL_dc3b2398_4_k_cu_3ee193926thrust24THRUST_300001_SM_1000_NS12placeholders2_3E[1];
.global .align 1 .b8 _ZN34_INTERNAL_dc3b2398_4_k_cu_3ee193926thrust24THRUST_300001_SM_1000_NS12placeholders2_4E[1];
.global .align 1 .b8 _ZN34_INTERNAL_dc3b2398_4_k_cu_3ee193926thrust24THRUST_300001_SM_1000_NS12placeholders2_5E[1];
.global .align 1 .b8 _ZN34_INTERNAL_dc3b2398_4_k_cu_3ee193926thrust24THRUST_300001_SM_1000_NS12placeholders2_6E[1];
.global .align 1 .b8 _ZN34_INTERNAL_dc3b2398_4_k_cu_3ee193926thrust24THRUST_300001_SM_1000_NS12placeholders2_7E[1];
.global .align 1 .b8 _ZN34_INTERNAL_dc3b2398_4_k_cu_3ee193926thrust24THRUST_300001_SM_1000_NS12placeholders2_8E[1];
.global .align 1 .b8 _ZN34_INTERNAL_dc3b2398_4_k_cu_3ee193926thrust24THRUST_300001_SM_1000_NS12placeholders2_9E[1];
.global .align 1 .b8 _ZN34_INTERNAL_dc3b2398_4_k_cu_3ee193926thrust24THRUST_300001_SM_1000_NS12placeholders3_10E[1];
.global .align 1 .b8 _ZN34_INTERNAL_dc3b2398_4_k_cu_3ee193926thrust24THRUST_300001_SM_1000_NS3seqE[1];

.visible .entry _Z18calculateDistancesPK4CityPdi(
	.param .u64 .ptr .align 1 _Z18calculateDistancesPK4CityPdi_param_0,
	.param .u64 .ptr .align 1 _Z18calculateDistancesPK4CityPdi_param_1,
	.param .u32 _Z18calculateDistancesPK4CityPdi_param_2
)
{
	.reg .pred 	%p<3>;
	.reg .b32 	%r<15>;
	.reg .b64 	%rd<11>;
	.reg .b64 	%fd<10>;

	ld.param.u64 	%rd3, [_Z18calculateDistancesPK4CityPdi_param_0];
	ld.param.u64 	%rd4, [_Z18calculateDistancesPK4CityPdi_param_1];
	ld.param.u32 	%r7, [_Z18calculateDistancesPK4CityPdi_param_2];
	mov.u32 	%r8, %tid.x;
	mov.u32 	%r9, %ctaid.x;
	mov.u32 	%r1, %ntid.x;
	mad.lo.s32 	%r14, %r9, %r1, %r8;
	mul.lo.s32 	%r3, %r7, %r7;
	setp.ge.u32 	%p1, %r14, %r3;
	@%p1 bra 	$L__BB0_3;
	cvta.to.global.u64 	%rd1, %rd3;
	mov.u32 	%r10, %nctaid.x;
	mul.lo.s32 	%r4, %r1, %r10;
	cvta.to.global.u64 	%rd2, %rd4;
$L__BB0_2:
	div.u32 	%r11, %r14, %r7;
	mul.lo.s32 	%r12, %r11, %r7;
	sub.s32 	%r13, %r14, %r12;
	mul.wide.s32 	%rd5, %r11, 16;
	add.s64 	%rd6, %rd1, %rd5;
	ld.global.f64 	%fd1, [%rd6];
	mul.wide.s32 	%rd7, %r13, 16;
	add.s64 	%rd8, %rd1, %rd7;
	ld.global.f64 	%fd2, [%rd8];
	sub.f64 	%fd3, %fd1, %fd2;
	ld.global.f64 	%fd4, [%rd6+8];
	ld.global.f64 	%fd5, [%rd8+8];
	sub.f64 	%fd6, %fd4, %fd5;
	mul.f64 	%fd7, %fd6, %fd6;
	fma.rn.f64 	%fd8, %fd3, %fd3, %fd7;
	sqrt.rn.f64 	%fd9, %fd8;
	mul.wide.u32 	%rd9, %r14, 8;
	add.s64 	%rd10, %rd2, %rd9;
	st.global.f64 	[%rd10], %fd9;
	add.s32 	%r14, %r14, %r4;
	setp.lt.u32 	%p2, %r14, %r3;
	@%p2 bra 	$L__BB0_2;
$L__BB0_3:
	ret;

}
	// .globl	_Z16calculateFitnessPK4CityPdPKiS2_ii
.visible .entry _Z16calculateFitnessPK4CityPdPKiS2_ii(
	.param .u64 .ptr .align 1 _Z16calculateFitnessPK4CityPdPKiS2_ii_param_0,
	.param .u64 .ptr .align 1 _Z16calculateFitnessPK4CityPdPKiS2_ii_param_1,
	.param .u64 .ptr .align 1 _Z16calculateFitnessPK4CityPdPKiS2_ii_param_2,
	.param .u64 .ptr .align 1 _Z16calculateFitnessPK4CityPdPKiS2_ii_param_3,
	.param .u32 _Z16calculateFitnessPK4CityPdPKiS2_ii_param_4,
	.param .u32 _Z16calculateFitnessPK4CityPdPKiS2_ii_param_5
)
{
	.reg .pred 	%p<12>;
	.reg .b32 	%r<82>;
	.reg .b64 	%rd<59>;
	.reg .b64 	%fd<58>;

	ld.param.u64 	%rd11, [_Z16calculateFitnessPK4CityPdPKiS2_ii_param_1];
	ld.param.u64 	%rd9, [_Z16calculateFitnessPK4CityPdPKiS2_ii_param_2];
	ld.param.u64 	%rd10, [_Z16calculateFitnessPK4CityPdPKiS2_ii_param_3];
	ld.param.u32 	%r27, [_Z16calculateFitnessPK4CityPdPKiS2_ii_param_4];
	ld.param.u32 	%r28, [_Z16calculateFitnessPK4CityPdPKiS2_ii_param_5];
	cvta.to.global.u64 	%rd1, %rd11;
	mov.u32 	%r29, %tid.x;
	mov.u32 	%r30, %ctaid.x;
	mov.u32 	%r31, %ntid.x;
	mad.lo.s32 	%r75, %r30, %r31, %r29;
	mov.u32 	%r32, %nctaid.x;
	mul.lo.s32 	%r2, %r31, %r32;
	setp.ge.u32 	%p1, %r75, %r28;
	@%p1 bra 	$L__BB1_16;
	cvta.to.global.u64 	%rd2, %rd9;
	cvta.to.global.u64 	%rd12, %rd10;
	mul.lo.s32 	%r3, %r27, %r75;
	mul.wide.u32 	%rd13, %r3, 4;
	add.s64 	%rd3, %rd2, %rd13;
	add.s32 	%r4, %r27, -1;
	setp.gt.s32 	%p2, %r27, 1;
	mul.wide.s32 	%rd14, %r4, 4;
	add.s64 	%rd4, %rd3, %rd14;
	mul.wide.u32 	%rd15, %r75, 8;
	add.s64 	%rd5, %rd12, %rd15;
	@%p2 bra 	$L__BB1_2;
	bra.uni 	$L__BB1_15;
$L__BB1_2:
	add.s32 	%r5, %r27, -2;
	add.s32 	%r36, %r27, 7;
	and.b32  	%r37, %r36, 7;
	add.s32 	%r6, %r37, -1;
	add.s32 	%r38, %r27, 3;
	and.b32  	%r7, %r38, 3;
	and.b32  	%r8, %r4, 7;
	and.b32  	%r9, %r4, -8;
	and.b32  	%r10, %r36, 3;
	and.b32  	%r11, %r38, 1;
	neg.s32 	%r12, %r9;
	add.s64 	%rd19, %rd13, %rd2;
	add.s64 	%rd6, %rd19, 16;
$L__BB1_3:
	setp.lt.u32 	%p4, %r5, 7;
	mov.f64 	%fd57, 0d0000000000000000;
	mov.b32 	%r79, 0;
	@%p4 bra 	$L__BB1_6;
	ld.global.u32 	%r77, [%rd3];
	mov.f64 	%fd57, 0d0000000000000000;
	mov.u64 	%rd58, %rd6;
	mov.u32 	%r76, %r12;
$L__BB1_5:
	.pragma "nounroll";
	ld.global.u32 	%r40, [%rd58+-12];
	mad.lo.s32 	%r41, %r77, %r27, %r40;
	mul.wide.s32 	%rd20, %r41, 8;
	add.s64 	%rd21, %rd1, %rd20;
	ld.global.f64 	%fd19, [%rd21];
	add.f64 	%fd20, %fd57, %fd19;
	ld.global.u32 	%r42, [%rd58+-8];
	mad.lo.s32 	%r43, %r40, %r27, %r42;
	mul.wide.s32 	%rd22, %r43, 8;
	add.s64 	%rd23, %rd1, %rd22;
	ld.global.f64 	%fd21, [%rd23];
	add.f64 	%fd22, %fd20, %fd21;
	ld.global.u32 	%r44, [%rd58+-4];
	mad.lo.s32 	%r45, %r42, %r27, %r44;
	mul.wide.s32 	%rd24, %r45, 8;
	add.s64 	%rd25, %rd1, %rd24;
	ld.global.f64 	%fd23, [%rd25];
	add.f64 	%fd24, %fd22, %fd23;
	ld.global.u32 	%r46, [%rd58];
	mad.lo.s32 	%r47, %r44, %r27, %r46;
	mul.wide.s32 	%rd26, %r47, 8;
	add.s64 	%rd27, %rd1, %rd26;
	ld.global.f64 	%fd25, [%rd27];
	add.f64 	%fd26, %fd24, %fd25;
	ld.global.u32 	%r48, [%rd58+4];
	mad.lo.s32 	%r49, %r46, %r27, %r48;
	mul.wide.s32 	%rd28, %r49, 8;
	add.s64 	%rd29, %rd1, %rd28;
	ld.global.f64 	%fd27, [%rd29];
	add.f64 	%fd28, %fd26, %fd27;
	ld.global.u32 	%r50, [%rd58+8];
	mad.lo.s32 	%r51, %r48, %r27, %r50;
	mul.wide.s32 	%rd30, %r51, 8;
	add.s64 	%rd31, %rd1, %rd30;
	ld.global.f64 	%fd29, [%rd31];
	add.f64 	%fd30, %fd28, %fd29;
	ld.global.u32 	%r52, [%rd58+12];
	mad.lo.s32 	%r53, %r50, %r27, %r52;
	mul.wide.s32 	%rd32, %r53, 8;
	add.s64 	%rd33, %rd1, %rd32;
	ld.global.f64 	%fd31, [%rd33];
	add.f64 	%fd32, %fd30, %fd31;
	ld.global.u32 	%r77, [%rd58+16];
	mad.lo.s32 	%r54, %r52, %r27, %r77;
	mul.wide.s32 	%rd34, %r54, 8;
	add.s64 	%rd35, %rd1, %rd34;
	ld.global.f64 	%fd33, [%rd35];
	add.f64 	%fd57, %fd32, %fd33;
	add.s32 	%r76, %r76, 8;
	add.s64 	%rd58, %rd58, 32;
	setp.eq.s32 	%p5, %r76, 0;
	mov.u32 	%r79, %r9;
	@%p5 bra 	$L__BB1_6;
	bra.uni 	$L__BB1_5;
$L__BB1_6:
	setp.eq.s32 	%p6, %r8, 0;
	@%p6 bra 	$L__BB1_14;
	setp.lt.u32 	%p7, %r6, 3;
	@%p7 bra 	$L__BB1_9;
	mul.wide.u32 	%rd36, %r79, 4;
	add.s64 	%rd37, %rd3, %rd36;
	ld.global.u32 	%r55, [%rd37];
	ld.global.u32 	%r56, [%rd37+4];
	mad.lo.s32 	%r57, %r55, %r27, %r56;
	mul.wide.s32 	%rd38, %r57, 8;
	add.s64 	%rd39, %rd1, %rd38;
	ld.global.f64 	%fd35, [%rd39];
	add.f64 	%fd36, %fd57, %fd35;
	ld.global.u32 	%r58, [%rd37+8];
	mad.lo.s32 	%r59, %r56, %r27, %r58;
	mul.wide.s32 	%rd40, %r59, 8;
	add.s64 	%rd41, %rd1, %rd40;
	ld.global.f64 	%fd37, [%rd41];
	add.f64 	%fd38, %fd36, %fd37;
	ld.global.u32 	%r60, [%rd37+12];
	mad.lo.s32 	%r61, %r58, %r27, %r60;
	mul.wide.s32 	%rd42, %r61, 8;
	add.s64 	%rd43, %rd1, %rd42;
	ld.global.f64 	%fd39, [%rd43];
	add.f64 	%fd40, %fd38, %fd39;
	add.s32 	%r79, %r79, 4;
	ld.global.u32 	%r62, [%rd37+16];
	mad.lo.s32 	%r63, %r60, %r27, %r62;
	mul.wide.s32 	%rd44, %r63, 8;
	add.s64 	%rd45, %rd1, %rd44;
	ld.global.f64 	%fd41, [%rd45];
	add.f64 	%fd57, %fd40, %fd41;
$L__BB1_9:
	setp.eq.s32 	%p8, %r10, 0;
	@%p8 bra 	$L__BB1_14;
	setp.eq.s32 	%p9, %r7, 1;
	@%p9 bra 	$L__BB1_12;
	mul.wide.u32 	%rd46, %r79, 4;
	add.s64 	%rd47, %rd3, %rd46;
	ld.global.u32 	%r64, [%rd47];
	ld.global.u32 	%r65, [%rd47+4];
	mad.lo.s32 	%r66, %r64, %r27, %r65;
	mul.wide.s32 	%rd48, %r66, 8;
	add.s64 	%rd49, %rd1, %rd48;
	ld.global.f64 	%fd43, [%rd49];
	add.f64 	%fd44, %fd57, %fd43;
	add.s32 	%r79, %r79, 2;
	ld.global.u32 	%r67, [%rd47+8];
	mad.lo.s32 	%r68, %r65, %r27, %r67;
	mul.wide.s32 	%rd50, %r68, 8;
	add.s64 	%rd51, %rd1, %rd50;
	ld.global.f64 	%fd45, [%rd51];
	add.f64 	%fd57, %fd44, %fd45;
$L__BB1_12:
	setp.eq.s32 	%p10, %r11, 0;
	@%p10 bra 	$L__BB1_14;
	mul.wide.u32 	%rd52, %r79, 4;
	add.s64 	%rd53, %rd3, %rd52;
	ld.global.u32 	%r69, [%rd53];
	ld.global.u32 	%r70, [%rd53+4];
	mad.lo.s32 	%r71, %r69, %r27, %r70;
	mul.wide.s32 	%rd54, %r71, 8;
	add.s64 	%rd55, %rd1, %rd54;
	ld.global.f64 	%fd46, [%rd55];
	add.f64 	%fd57, %fd57, %fd46;
$L__BB1_14:
	ld.global.u32 	%r72, [%rd3];
	ld.global.u32 	%r73, [%rd4];
	mad.lo.s32 	%r74, %r72, %r27, %r73;
	mul.wide.s32 	%rd56, %r74, 8;
	add.s64 	%rd57, %rd1, %rd56;
	ld.global.f64 	%fd47, [%rd57];
	add.f64 	%fd48, %fd57, %fd47;
	rcp.rn.f64 	%fd49, %fd48;
	st.global.f64 	[%rd5], %fd49;
	add.s32 	%r75, %r75, %r2;
	setp.lt.u32 	%p11, %r75, %r28;
	@%p11 bra 	$L__BB1_3;
	bra.uni 	$L__BB1_16;
$L__BB1_15:
	ld.global.u32 	%r33, [%rd3];
	ld.global.u32 	%r34, [%rd4];
	mad.lo.s32 	%r35, %r33, %r27, %r34;
	mul.wide.s32 	%rd16, %r35, 8;
	add.s64 	%rd17, %rd1, %rd16;
	ld.global.f64 	%fd13, [%rd17];
	add.f64 	%fd14, %fd13, 0d0000000000000000;
	rcp.rn.f64 	%fd15, %fd14;
	st.global.f64 	[%rd5], %fd15;
	add.s32 	%r75, %r75, %r2;
	setp.lt.u32 	%p3, %r75, %r28;
	@%p3 bra 	$L__BB1_15;
$L__BB1_16:
	ret;

}
	// .globl	_Z17setupCurandStatesP17curandStateXORWOWmi
.visible .entry _Z17setupCurandStatesP17curandStateXORWOWmi(
	.param .u64 .ptr .align 1 _Z17setupCurandStatesP17curandStateXORWOWmi_param_0,
	.param .u64 _Z17setupCurandStatesP17curandStateXORWOWmi_param_1,
	.param .u32 _Z17setupCurandStatesP17curandStateXORWOWmi_param_2
)
{
	.reg .pred 	%p<26>;
	.reg .b32 	%r<421>;
	.reg .b64 	%rd<21>;

	ld.param.u64 	%rd8, [_Z17setupCurandStatesP17curandStateXORWOWmi_param_0];
	ld.param.u32 	%r190, [_Z17setupCurandStatesP17curandStateXORWOWmi_param_2];
	mov.u32 	%r191, %tid.x;
	mov.u32 	%r192, %ctaid.x;
	mov.u32 	%r1, %ntid.x;
	mad.lo.s32 	%r2, %r192, %r1, %r191;
	setp.ge.u32 	%p1, %r2, %r190;
	@%p1 bra 	$L__BB2_45;
	ld.param.u64 	%rd18, [_Z17setupCurandStatesP17curandStateXORWOWmi_param_1];
	cvta.to.global.u64 	%rd10, %rd8;
	cvt.u64.u32 	%rd1, %r2;
	mul.wide.u32 	%rd11, %r2, 48;
	add.s64 	%rd2, %rd10, %rd11;
	cvt.u32.u64 	%r193, %rd18;
	xor.b32  	%r194, %r193, -1429050551;
	{ .reg .b32 tmp; mov.b64 {tmp, %r195}, %rd18; }
	xor.b32  	%r196, %r195, -136515619;
	mul.lo.s32 	%r197, %r196, -1703105765;
	mad.lo.s32 	%r198, %r194, 1099087573, %r197;
	add.s32 	%r3, %r198, 6615241;
	add.s32 	%r4, %r197, 521288629;
	xor.b32  	%r5, %r197, 88675123;
	mov.u32 	%r199, %nctaid.x;
	mul.lo.s32 	%r6, %r1, %r199;
	mov.u32 	%r326, %r2;
$L__BB2_2:
	ld.param.u64 	%rd19, [_Z17setupCurandStatesP17curandStateXORWOWmi_param_1];
	setp.eq.s32 	%p2, %r2, 0;
	cvt.u32.u64 	%r200, %rd19;
	xor.b32  	%r201, %r200, -1429050551;
	mul.lo.s32 	%r202, %r201, 1099087573;
	add.s32 	%r203, %r202, 123456789;
	st.global.v2.u32 	[%rd2], {%r3, %r203};
	xor.b32  	%r204, %r202, 362436069;
	st.global.v2.u32 	[%rd2+8], {%r204, %r4};
	add.s32 	%r205, %r202, 5783321;
	st.global.v2.u32 	[%rd2+16], {%r5, %r205};
	@%p2 bra 	$L__BB2_44;
	mov.b32 	%r327, 0;
	mov.u64 	%rd20, %rd1;
$L__BB2_4:
	and.b64  	%rd4, %rd20, 3;
	setp.eq.s64 	%p3, %rd4, 0;
	@%p3 bra 	$L__BB2_43;
	mul.wide.u32 	%rd12, %r327, 3200;
	mov.u64 	%rd13, precalc_xorwow_matrix;
	add.s64 	%rd5, %rd13, %rd12;
	cvt.u32.u64 	%r9, %rd4;
	mov.b32 	%r328, 0;
$L__BB2_6:
	mov.b32 	%r341, 0;
	mov.u32 	%r342, %r341;
	mov.u32 	%r343, %r341;
	mov.u32 	%r344, %r341;
	mov.u32 	%r345, %r341;
	mov.u32 	%r334, %r341;
$L__BB2_7:
	mul.wide.u32 	%rd14, %r334, 4;
	add.s64 	%rd15, %rd2, %rd14;
	ld.global.u32 	%r17, [%rd15+4];
	shl.b32 	%r18, %r334, 5;
	mov.b32 	%r340, 0;
$L__BB2_8:
	.pragma "nounroll";
	shr.u32 	%r210, %r17, %r340;
	and.b32  	%r211, %r210, 1;
	setp.eq.b32 	%p4, %r211, 1;
	not.pred 	%p5, %p4;
	add.s32 	%r212, %r18, %r340;
	mul.lo.s32 	%r213, %r212, 5;
	mul.wide.u32 	%rd16, %r213, 4;
	add.s64 	%rd6, %rd5, %rd16;
	@%p5 bra 	$L__BB2_10;
	ld.global.u32 	%r214, [%rd6];
	xor.b32  	%r345, %r345, %r214;
	ld.global.u32 	%r215, [%rd6+4];
	xor.b32  	%r344, %r344, %r215;
	ld.global.u32 	%r216, [%rd6+8];
	xor.b32  	%r343, %r343, %r216;
	ld.global.u32 	%r217, [%rd6+12];
	xor.b32  	%r342, %r342, %r217;
	ld.global.u32 	%r218, [%rd6+16];
	xor.b32  	%r341, %r341, %r218;
$L__BB2_10:
	and.b32  	%r220, %r210, 2;
	setp.eq.s32 	%p6, %r220, 0;
	@%p6 bra 	$L__BB2_12;
	ld.global.u32 	%r221, [%rd6+20];
	xor.b32  	%r345, %r345, %r221;
	ld.global.u32 	%r222, [%rd6+24];
	xor.b32  	%r344, %r344, %r222;
	ld.global.u32 	%r223, [%rd6+28];
	xor.b32  	%r343, %r343, %r223;
	ld.global.u32 	%r224, [%rd6+32];
	xor.b32  	%r342, %r342, %r224;
	ld.global.u32 	%r225, [%rd6+36];
	xor.b32  	%r341, %r341, %r225;
$L__BB2_12:
	and.b32  	%r227, %r210, 4;
	setp.eq.s32 	%p7, %r227, 0;
	@%p7 bra 	$L__BB2_14;
	ld.global.u32 	%r228, [%rd6+40];
	xor.b32  	%r345, %r345, %r228;
	ld.global.u32 	%r229, [%rd6+44];
	xor.b32  	%r344, %r344, %r229;
	ld.global.u32 	%r230, [%rd6+48];
	xor.b32  	%r343, %r343, %r230;
	ld.global.u32 	%r231, [%rd6+52];
	xor.b32  	%r342, %r342, %r231;
	ld.global.u32 	%r232, [%rd6+56];
	xor.b32  	%r341, %r341, %r232;
$L__BB2_14:
	and.b32  	%r234, %r210, 8;
	setp.eq.s32 	%p8, %r234, 0;
	@%p8 bra 	$L__BB2_16;
	ld.global.u32 	%r235, [%rd6+60];
	xor.b32  	%r345, %r345, %r235;
	ld.global.u32 	%r236, [%rd6+64];
	xor.b32  	%r344, %r344, %r236;
	ld.global.u32 	%r237, [%rd6+68];
	xor.b32  	%r343, %r343, %r237;
	ld.global.u32 	%r238, [%rd6+72];
	xor.b32  	%r342, %r342, %r238;
	ld.global.u32 	%r239, [%rd6+76];
	xor.b32  	%r341, %r341, %r239;
$L__BB2_16:
	and.b32  	%r241, %r210, 16;
	setp.eq.s32 	%p9, %r241, 0;
	@%p9 bra 	$L__BB2_18;
	ld.global.u32 	%r242, [%rd6+80];
	xor.b32  	%r345, %r345, %r242;
	ld.global.u32 	%r243, [%rd6+84];
	xor.b32  	%r344, %r344, %r243;
	ld.global.u32 	%r244, [%rd6+88];
	xor.b32  	%r343, %r343, %r244;
	ld.global.u32 	%r245, [%rd6+92];
	xor.b32  	%r342, %r342, %r245;
	ld.global.u32 	%r246, [%rd6+96];
	xor.b32  	%r341, %r341, %r246;
$L__BB2_18:
	and.b32  	%r248, %r210, 32;
	setp.eq.s32 	%p10, %r248, 0;
	@%p10 bra 	$L__BB2_20;
	ld.global.u32 	%r249, [%rd6+100];
	xor.b32  	%r345, %r345, %r249;
	ld.global.u32 	%r250, [%rd6+104];
	xor.b32  	%r344, %r344, %r250;
	ld.global.u32 	%r251, [%rd6+108];
	xor.b32  	%r343, %r343, %r251;
	ld.global.u32 	%r252, [%rd6+112];
	xor.b32  	%r342, %r342, %r252;
	ld.global.u32 	%r253, [%rd6+116];
	xor.b32  	%r341, %r341, %r253;
$L__BB2_20:
	and.b32  	%r255, %r210, 64;
	setp.eq.s32 	%p11, %r255, 0;
	@%p11 bra 	$L__BB2_22;
	ld.global.u32 	%r256, [%rd6+120];
	xor.b32  	%r345, %r345, %r256;
	ld.global.u32 	%r257, [%rd6+124];
	xor.b32  	%r344, %r344, %r257;
	ld.global.u32 	%r258, [%rd6+128];
	xor.b32  	%r343, %r343, %r258;
	ld.global.u32 	%r259, [%rd6+132];
	xor.b32  	%r342, %r342, %r259;
	ld.global.u32 	%r260, [%rd6+136];
	xor.b32  	%r341, %r341, %r260;
$L__BB2_22:
	and.b32  	%r262, %r210, 128;
	setp.eq.s32 	%p12, %r262, 0;
	@%p12 bra 	$L__BB2_24;
	ld.global.u32 	%r263, [%rd6+140];
	xor.b32  	%r345, %r345, %r263;
	ld.global.u32 	%r264, [%rd6+144];
	xor.b32  	%r344, %r344, %r264;
	ld.global.u32 	%r265, [%rd6+148];
	xor.b32  	%r343, %r343, %r265;
	ld.global.u32 	%r266, [%rd6+152];
	xor.b32  	%r342, %r342, %r266;
	ld.global.u32 	%r267, [%rd6+156];
	xor.b32  	%r341, %r341, %r267;
$L__BB2_24:
	and.b32  	%r269, %r210, 256;
	setp.eq.s32 	%p13, %r269, 0;
	@%p13 bra 	$L__BB2_26;
	ld.global.u32 	%r270, [%rd6+160];
	xor.b32  	%r345, %r345, %r270;
	ld.global.u32 	%r271, [%rd6+164];
	xor.b32  	%r344, %r344, %r271;
	ld.global.u32 	%r272, [%rd6+168];
	xor.b32  	%r343, %r343, %r272;
	ld.global.u32 	%r273, [%rd6+172];
	xor.b32  	%r342, %r342, %r273;
	ld.global.u32 	%r274, [%rd6+176];
	xor.b32  	%r341, %r341, %r274;
$L__BB2_26:
	and.b32  	%r276, %r210, 512;
	setp.eq.s32 	%p14, %r276, 0;
	@%p14 bra 	$L__BB2_28;
	ld.global.u32 	%r277, [%rd6+180];
	xor.b32  	%r345, %r345, %r277;
	ld.global.u32 	%r278, [%rd6+184];
	xor.b32  	%r344, %r344, %r278;
	ld.global.u32 	%r279, [%rd6+188];
	xor.b32  	%r343, %r343, %r279;
	ld.global.u32 	%r280, [%rd6+192];
	xor.b32  	%r342, %r342, %r280;
	ld.global.u32 	%r281, [%rd6+196];
	xor.b32  	%r341, %r341, %r281;
$L__BB2_28:
	and.b32  	%r283, %r210, 1024;
	setp.eq.s32 	%p15, %r283, 0;
	@%p15 bra 	$L__BB2_30;
	ld.global.u32 	%r284, [%rd6+200];
	xor.b32  	%r345, %r345, %r284;
	ld.global.u32 	%r285, [%rd6+204];
	xor.b32  	%r344, %r344, %r285;
	ld.global.u32 	%r286, [%rd6+208];
	xor.b32  	%r343, %r343, %r286;
	ld.global.u32 	%r287, [%rd6+212];
	xor.b32  	%r342, %r342, %r287;
	ld.global.u32 	%r288, [%rd6+216];
	xor.b32  	%r341, %r341, %r288;
$L__BB2_30:
	and.b32  	%r290, %r210, 2048;
	setp.eq.s32 	%p16, %r290, 0;
	@%p16 bra 	$L__BB2_32;
	ld.global.u32 	%r291, [%rd6+220];
	xor.b32  	%r345, %r345, %r291;
	ld.global.u32 	%r292, [%rd6+224];
	xor.b32  	%r344, %r344, %r292;
	ld.global.u32 	%r293, [%rd6+228];
	xor.b32  	%r343, %r343, %r293;
	ld.global.u32 	%r294, [%rd6+232];
	xor.b32  	%r342, %r342, %r294;
	ld.global.u32 	%r295, [%rd6+236];
	xor.b32  	%r341, %r341, %r295;
$L__BB2_32:
	and.b32  	%r297, %r210, 4096;
	setp.eq.s32 	%p17, %r297, 0;
	@%p17 bra 	$L__BB2_34;
	ld.global.u32 	%r298, [%rd6+240];
	xor.b32  	%r345, %r345, %r298;
	ld.global.u32 	%r299, [%rd6+244];
	xor.b32  	%r344, %r344, %r299;
	ld.global.u32 	%r300, [%rd6+248];
	xor.b32  	%r343, %r343, %r300;
	ld.global.u32 	%r301, [%rd6+252];
	xor.b32  	%r342, %r342, %r301;
	ld.global.u32 	%r302, [%rd6+256];
	xor.b32  	%r341, %r341, %r302;
$L__BB2_34:
	and.b32  	%r304, %r210, 8192;
	setp.eq.s32 	%p18, %r304, 0;
	@%p18 bra 	$L__BB2_36;
	ld.global.u32 	%r305, [%rd6+260];
	xor.b32  	%r345, %r345, %r305;
	ld.global.u32 	%r306, [%rd6+264];
	xor.b32  	%r344, %r344, %r306;
	ld.global.u32 	%r307, [%rd6+268];
	xor.b32  	%r343, %r343, %r307;
	ld.global.u32 	%r308, [%rd6+272];
	xor.b32  	%r342, %r342, %r308;
	ld.global.u32 	%r309, [%rd6+276];
	xor.b32  	%r341, %r341, %r309;
$L__BB2_36:
	and.b32  	%r311, %r210, 16384;
	setp.eq.s32 	%p19, %r311, 0;
	@%p19 bra 	$L__BB2_38;
	ld.global.u32 	%r312, [%rd6+280];
	xor.b32  	%r345, %r345, %r312;
	ld.global.u32 	%r313, [%rd6+284];
	xor.b32  	%r344, %r344, %r313;
	ld.global.u32 	%r314, [%rd6+288];
	xor.b32  	%r343, %r343, %r314;
	ld.global.u32 	%r315, [%rd6+292];
	xor.b32  	%r342, %r342, %r315;
	ld.global.u32 	%r316, [%rd6+296];
	xor.b32  	%r341, %r341, %r316;
$L__BB2_38:
	and.b32  	%r318, %r210, 32768;
	setp.eq.s32 	%p20, %r318, 0;
	@%p20 bra 	$L__BB2_40;
	ld.global.u32 	%r319, [%rd6+300];
	xor.b32  	%r345, %r345, %r319;
	ld.global.u32 	%r320, [%rd6+304];
	xor.b32  	%r344, %r344, %r320;
	ld.global.u32 	%r321, [%rd6+308];
	xor.b32  	%r343, %r343, %r321;
	ld.global.u32 	%r322, [%rd6+312];
	xor.b32  	%r342, %r342, %r322;
	ld.global.u32 	%r323, [%rd6+316];
	xor.b32  	%r341, %r341, %r323;
$L__BB2_40:
	add.s32 	%r340, %r340, 16;
	setp.ne.s32 	%p21, %r340, 32;
	@%p21 bra 	$L__BB2_8;
	mad.lo.s32 	%r324, %r334, -31, %r18;
	add.s32 	%r334, %r324, 1;
	setp.ne.s32 	%p22, %r334, 5;
	@%p22 bra 	$L__BB2_7;
	st.global.u32 	[%rd2+4], %r345;
	st.global.u32 	[%rd2+8], %r344;
	st.global.u32 	[%rd2+12], %r343;
	st.global.u32 	[%rd2+16], %r342;
	st.global.u32 	[%rd2+20], %r341;
	add.s32 	%r328, %r328, 1;
	setp.lt.u32 	%p23, %r328, %r9;
	@%p23 bra 	$L__BB2_6;
$L__BB2_43:
	shr.u64 	%rd7, %rd20, 2;
	add.s32 	%r327, %r327, 1;
	setp.gt.u64 	%p24, %rd20, 3;
	mov.u64 	%rd20, %rd7;
	@%p24 bra 	$L__BB2_4;
$L__BB2_44:
	mov.b32 	%r325, 0;
	st.global.v2.u32 	[%rd2+24], {%r325, %r325};
	st.global.u32 	[%rd2+32], %r325;
	mov.b64 	%rd17, 0;
	st.global.u64 	[%rd2+40], %rd17;
	add.s32 	%r326, %r326, %r6;
	setp.lt.u32 	%p25, %r326, %r190;
	@%p25 bra 	$L__BB2_2;
$L__BB2_45:
	ret;

}
	// .globl	_Z22geneticAlgorithmKernelPK4CityPiS2_PdS3_S3_iiiP17curandStateXORWOW
.visible .entry _Z22geneticAlgorithmKernelPK4CityPiS2_PdS3_S3_iiiP17curandStateXORWOW(
	.param .u64 .ptr .align 1 _Z22geneticAlgorithmKernelPK4CityPiS2_PdS3_S3_iiiP17curandStateXORWOW_param_0,
	.param .u64 .ptr .align 1 _Z22geneticAlgorithmKernelPK4CityPiS2_PdS3_S3_iiiP17curandStateXORWOW_param_1,
	.param .u64 .ptr .align 1 _Z22geneticAlgorithmKernelPK4CityPiS2_PdS3_S3_iiiP17curandStateXORWOW_param_2,
	.param .u64 .ptr .align 1 _Z22geneticAlgorithmKernelPK4CityPiS2_PdS3_S3_iiiP17curandStateXORWOW_param_3,
	.param .u64 .ptr .align 1 _Z22geneticAlgorithmKernelPK4CityPiS2_PdS3_S3_iiiP17curandStateXORWOW_param_4,
	.param .u64 .ptr .align 1 _Z22geneticAlgorithmKernelPK4CityPiS2_PdS3_S3_iiiP17curandStateXORWOW_param_5,
	.param .u32 _Z22geneticAlgorithmKernelPK4CityPiS2_PdS3_S3_iiiP17curandStateXORWOW_param_6,
	.param .u32 _Z22geneticAlgorithmKernelPK4CityPiS2_PdS3_S3_iiiP17curandStateXORWOW_param_7,
	.param .u32 _Z22geneticAlgorithmKernelPK4CityPiS2_PdS3_S3_iiiP17curandStateXORWOW_param_8,
	.param .u64 .ptr .align 1 _Z22geneticAlgorithmKernelPK4CityPiS2_PdS3_S3_iiiP17curandStateXORWOW_param_9
)
{
	.reg .pred 	%p<54>;
	.reg .b32 	%r<378>;
	.reg .b64 	%rd<126>;
	.reg .b64 	%fd<74>;

	ld.param.u64 	%rd26, [_Z22geneticAlgorithmKernelPK4CityPiS2_PdS3_S3_iiiP17curandStateXORWOW_param_1];
	ld.param.u64 	%rd27, [_Z22geneticAlgorithmKernelPK4CityPiS2_PdS3_S3_iiiP17curandStateXORWOW_param_2];
	ld.param.u64 	%rd28, [_Z22geneticAlgorithmKernelPK4CityPiS2_PdS3_S3_iiiP17curandStateXORWOW_param_3];
	ld.param.u64 	%rd23, [_Z22geneticAlgorithmKernelPK4CityPiS2_PdS3_S3_iiiP17curandStateXORWOW_param_4];
	ld.param.u64 	%rd24, [_Z22geneticAlgorithmKernelPK4CityPiS2_PdS3_S3_iiiP17curandStateXORWOW_param_5];
	ld.param.u32 	%r76, [_Z22geneticAlgorithmKernelPK4CityPiS2_PdS3_S3_iiiP17curandStateXORWOW_param_6];
	ld.param.u32 	%r77, [_Z22geneticAlgorithmKernelPK4CityPiS2_PdS3_S3_iiiP17curandStateXORWOW_param_7];
	ld.param.u32 	%r78, [_Z22geneticAlgorithmKernelPK4CityPiS2_PdS3_S3_iiiP17curandStateXORWOW_param_8];
	ld.param.u64 	%rd25, [_Z22geneticAlgorithmKernelPK4CityPiS2_PdS3_S3_iiiP17curandStateXORWOW_param_9];
	cvta.to.global.u64 	%rd1, %rd28;
	cvta.to.global.u64 	%rd2, %rd26;
	cvta.to.global.u64 	%rd3, %rd27;
	mov.u32 	%r79, %tid.x;
	mov.u32 	%r80, %ctaid.x;
	mov.u32 	%r1, %ntid.x;
	mad.lo.s32 	%r361, %r80, %r1, %r79;
	setp.ge.u32 	%p1, %r361, %r77;
	@%p1 bra 	$L__BB3_64;
	cvta.to.global.u64 	%rd4, %rd23;
	cvta.to.global.u64 	%rd29, %rd25;
	cvta.to.global.u64 	%rd30, %rd24;
	mul.wide.u32 	%rd31, %r361, 48;
	add.s64 	%rd5, %rd29, %rd31;
	add.s32 	%r3, %r76, -1;
	mul.wide.u32 	%rd32, %r361, 8;
	add.s64 	%rd6, %rd30, %rd32;
	and.b32  	%r4, %r76, 15;
	and.b32  	%r5, %r76, 7;
	add.s32 	%r6, %r76, -2;
	add.s32 	%r81, %r76, 7;
	and.b32  	%r82, %r81, 7;
	add.s32 	%r7, %r82, -1;
	add.s32 	%r83, %r76, 3;
	and.b32  	%r8, %r83, 3;
	and.b32  	%r9, %r76, 2147483632;
	and.b32  	%r10, %r76, 3;
	and.b32  	%r11, %r81, 3;
	and.b32  	%r12, %r83, 1;
	neg.s32 	%r13, %r9;
	mov.u32 	%r84, %nctaid.x;
	mul.lo.s32 	%r14, %r1, %r84;
$L__BB3_2:
	setp.lt.s32 	%p2, %r76, 1;
	rem.u32 	%r85, %r361, %r78;
	sub.s32 	%r86, %r361, %r85;
	ld.global.v2.u32 	{%r87, %r88}, [%rd5+8];
	ld.global.v2.u32 	{%r89, %r90}, [%rd5+16];
	ld.global.v2.u32 	{%r91, %r92}, [%rd5];
	shr.u32 	%r93, %r92, 2;
	xor.b32  	%r94, %r93, %r92;
	st.global.v2.u32 	[%rd5+8], {%r88, %r89};
	shl.b32 	%r95, %r90, 4;
	shl.b32 	%r96, %r94, 1;
	xor.b32  	%r97, %r96, %r95;
	xor.b32  	%r98, %r97, %r94;
	xor.b32  	%r99, %r98, %r90;
	st.global.v2.u32 	[%rd5+16], {%r90, %r99};
	add.s32 	%r100, %r91, 362437;
	st.global.v2.u32 	[%rd5], {%r100, %r87};
	add.s32 	%r101, %r99, %r100;
	rem.u32 	%r102, %r101, %r78;
	add.s32 	%r103, %r102, %r86;
	mul.wide.s32 	%rd33, %r103, 8;
	add.s64 	%rd34, %rd4, %rd33;
	ld.global.f64 	%fd13, [%rd34];
	setp.gt.f64 	%p3, %fd13, 0dBFF0000000000000;
	selp.b32 	%r104, %r103, -1, %p3;
	max.f64 	%fd14, %fd13, 0dBFF0000000000000;
	shr.u32 	%r105, %r87, 2;
	xor.b32  	%r106, %r105, %r87;
	st.global.v2.u32 	[%rd5+8], {%r89, %r90};
	shl.b32 	%r107, %r99, 4;
	shl.b32 	%r108, %r106, 1;
	xor.b32  	%r109, %r108, %r107;
	xor.b32  	%r110, %r109, %r106;
	xor.b32  	%r111, %r110, %r99;
	st.global.v2.u32 	[%rd5+16], {%r99, %r111};
	add.s32 	%r112, %r91, 724874;
	st.global.v2.u32 	[%rd5], {%r112, %r88};
	add.s32 	%r113, %r111, %r112;
	rem.u32 	%r114, %r113, %r78;
	add.s32 	%r115, %r114, %r86;
	mul.wide.s32 	%rd35, %r115, 8;
	add.s64 	%rd36, %rd4, %rd35;
	ld.global.f64 	%fd15, [%rd36];
	setp.gt.f64 	%p4, %fd15, %fd14;
	selp.b32 	%r116, %r115, %r104, %p4;
	selp.f64 	%fd16, %fd15, %fd14, %p4;
	shr.u32 	%r117, %r88, 2;
	xor.b32  	%r118, %r117, %r88;
	st.global.v2.u32 	[%rd5+8], {%r90, %r99};
	shl.b32 	%r119, %r111, 4;
	shl.b32 	%r120, %r118, 1;
	xor.b32  	%r121, %r120, %r119;
	xor.b32  	%r122, %r121, %r118;
	xor.b32  	%r123, %r122, %r111;
	st.global.v2.u32 	[%rd5+16], {%r111, %r123};
	add.s32 	%r124, %r91, 1087311;
	st.global.v2.u32 	[%rd5], {%r124, %r89};
	add.s32 	%r125, %r123, %r124;
	rem.u32 	%r126, %r125, %r78;
	add.s32 	%r127, %r126, %r86;
	mul.wide.s32 	%rd37, %r127, 8;
	add.s64 	%rd38, %rd4, %rd37;
	ld.global.f64 	%fd17, [%rd38];
	setp.gt.f64 	%p5, %fd17, %fd16;
	selp.b32 	%r128, %r127, %r116, %p5;
	selp.f64 	%fd18, %fd17, %fd16, %p5;
	shr.u32 	%r129, %r89, 2;
	xor.b32  	%r130, %r129, %r89;
	st.global.v2.u32 	[%rd5+8], {%r99, %r111};
	shl.b32 	%r131, %r123, 4;
	shl.b32 	%r132, %r130, 1;
	xor.b32  	%r133, %r132, %r131;
	xor.b32  	%r134, %r133, %r130;
	xor.b32  	%r135, %r134, %r123;
	st.global.v2.u32 	[%rd5+16], {%r123, %r135};
	add.s32 	%r136, %r91, 1449748;
	st.global.v2.u32 	[%rd5], {%r136, %r90};
	add.s32 	%r137, %r135, %r136;
	rem.u32 	%r138, %r137, %r78;
	add.s32 	%r139, %r138, %r86;
	mul.wide.s32 	%rd39, %r139, 8;
	add.s64 	%rd40, %rd4, %rd39;
	ld.global.f64 	%fd19, [%rd40];
	setp.gt.f64 	%p6, %fd19, %fd18;
	selp.b32 	%r140, %r139, %r128, %p6;
	selp.f64 	%fd20, %fd19, %fd18, %p6;
	shr.u32 	%r141, %r90, 2;
	xor.b32  	%r142, %r141, %r90;
	st.global.v2.u32 	[%rd5+8], {%r111, %r123};
	shl.b32 	%r143, %r135, 4;
	shl.b32 	%r144, %r142, 1;
	xor.b32  	%r145, %r144, %r143;
	xor.b32  	%r146, %r145, %r142;
	xor.b32  	%r147, %r146, %r135;
	st.global.v2.u32 	[%rd5+16], {%r135, %r147};
	add.s32 	%r148, %r91, 1812185;
	st.global.v2.u32 	[%rd5], {%r148, %r99};
	add.s32 	%r149, %r147, %r148;
	rem.u32 	%r150, %r149, %r78;
	add.s32 	%r151, %r150, %r86;
	mul.wide.s32 	%rd41, %r151, 8;
	add.s64 	%rd42, %rd4, %rd41;
	ld.global.f64 	%fd21, [%rd42];
	setp.gt.f64 	%p7, %fd21, %fd20;
	selp.b32 	%r152, %r151, %r140, %p7;
	shr.u32 	%r153, %r99, 2;
	xor.b32  	%r154, %r153, %r99;
	st.global.v2.u32 	[%rd5+8], {%r123, %r135};
	shl.b32 	%r155, %r147, 4;
	shl.b32 	%r156, %r154, 1;
	xor.b32  	%r157, %r156, %r155;
	xor.b32  	%r158, %r157, %r154;
	xor.b32  	%r159, %r158, %r147;
	st.global.v2.u32 	[%rd5+16], {%r147, %r159};
	add.s32 	%r160, %r91, 2174622;
	st.global.v2.u32 	[%rd5], {%r160, %r111};
	add.s32 	%r161, %r159, %r160;
	rem.u32 	%r162, %r161, %r78;
	add.s32 	%r163, %r162, %r86;
	mul.wide.s32 	%rd43, %r163, 8;
	add.s64 	%rd44, %rd4, %rd43;
	ld.global.f64 	%fd22, [%rd44];
	setp.gt.f64 	%p8, %fd22, 0dBFF0000000000000;
	selp.b32 	%r164, %r163, -1, %p8;
	max.f64 	%fd23, %fd22, 0dBFF0000000000000;
	shr.u32 	%r165, %r111, 2;
	xor.b32  	%r166, %r165, %r111;
	st.global.v2.u32 	[%rd5+8], {%r135, %r147};
	shl.b32 	%r167, %r159, 4;
	shl.b32 	%r168, %r166, 1;
	xor.b32  	%r169, %r168, %r167;
	xor.b32  	%r170, %r169, %r166;
	xor.b32  	%r171, %r170, %r159;
	st.global.v2.u32 	[%rd5+16], {%r159, %r171};
	add.s32 	%r172, %r91, 2537059;
	st.global.v2.u32 	[%rd5], {%r172, %r123};
	add.s32 	%r173, %r171, %r172;
	rem.u32 	%r174, %r173, %r78;
	add.s32 	%r175, %r174, %r86;
	mul.wide.s32 	%rd45, %r175, 8;
	add.s64 	%rd46, %rd4, %rd45;
	ld.global.f64 	%fd24, [%rd46];
	setp.gt.f64 	%p9, %fd24, %fd23;
	selp.b32 	%r176, %r175, %r164, %p9;
	selp.f64 	%fd25, %fd24, %fd23, %p9;
	shr.u32 	%r177, %r123, 2;
	xor.b32  	%r178, %r177, %r123;
	st.global.v2.u32 	[%rd5+8], {%r147, %r159};
	shl.b32 	%r179, %r171, 4;
	shl.b32 	%r180, %r178, 1;
	xor.b32  	%r181, %r180, %r179;
	xor.b32  	%r182, %r181, %r178;
	xor.b32  	%r183, %r182, %r171;
	st.global.v2.u32 	[%rd5+16], {%r171, %r183};
	add.s32 	%r184, %r91, 2899496;
	st.global.v2.u32 	[%rd5], {%r184, %r135};
	add.s32 	%r185, %r183, %r184;
	rem.u32 	%r186, %r185, %r78;
	add.s32 	%r187, %r186, %r86;
	mul.wide.s32 	%rd47, %r187, 8;
	add.s64 	%rd48, %rd4, %rd47;
	ld.global.f64 	%fd26, [%rd48];
	setp.gt.f64 	%p10, %fd26, %fd25;
	selp.b32 	%r188, %r187, %r176, %p10;
	selp.f64 	%fd27, %fd26, %fd25, %p10;
	shr.u32 	%r189, %r135, 2;
	xor.b32  	%r190, %r189, %r135;
	st.global.v2.u32 	[%rd5+8], {%r159, %r171};
	shl.b32 	%r191, %r183, 4;
	shl.b32 	%r192, %r190, 1;
	xor.b32  	%r193, %r192, %r191;
	xor.b32  	%r194, %r193, %r190;
	xor.b32  	%r195, %r194, %r183;
	st.global.v2.u32 	[%rd5+16], {%r183, %r195};
	add.s32 	%r196, %r91, 3261933;
	st.global.v2.u32 	[%rd5], {%r196, %r147};
	add.s32 	%r197, %r195, %r196;
	rem.u32 	%r198, %r197, %r78;
	add.s32 	%r199, %r198, %r86;
	mul.wide.s32 	%rd49, %r199, 8;
	add.s64 	%rd50, %rd4, %rd49;
	ld.global.f64 	%fd28, [%rd50];
	setp.gt.f64 	%p11, %fd28, %fd27;
	selp.b32 	%r200, %r199, %r188, %p11;
	selp.f64 	%fd29, %fd28, %fd27, %p11;
	shr.u32 	%r201, %r147, 2;
	xor.b32  	%r202, %r201, %r147;
	st.global.v2.u32 	[%rd5+8], {%r171, %r183};
	shl.b32 	%r203, %r195, 4;
	shl.b32 	%r204, %r202, 1;
	xor.b32  	%r205, %r204, %r203;
	xor.b32  	%r206, %r205, %r202;
	xor.b32  	%r207, %r206, %r195;
	st.global.v2.u32 	[%rd5+16], {%r195, %r207};
	add.s32 	%r208, %r91, 3624370;
	st.global.v2.u32 	[%rd5], {%r208, %r159};
	add.s32 	%r209, %r207, %r208;
	rem.u32 	%r210, %r209, %r78;
	add.s32 	%r211, %r210, %r86;
	mul.wide.s32 	%rd51, %r211, 8;
	add.s64 	%rd52, %rd4, %rd51;
	ld.global.f64 	%fd30, [%rd52];
	setp.gt.f64 	%p12, %fd30, %fd29;
	selp.b32 	%r212, %r211, %r200, %p12;
	mul.lo.s32 	%r213, %r152, %r76;
	cvt.s64.s32 	%rd7, %r213;
	mul.lo.s32 	%r16, %r212, %r76;
	mul.lo.s32 	%r17, %r361, %r76;
	mul.wide.u32 	%rd53, %r17, 4;
	add.s64 	%rd8, %rd3, %rd53;
	shr.u32 	%r214, %r159, 2;
	xor.b32  	%r215, %r214, %r159;
	shl.b32 	%r216, %r207, 4;
	shl.b32 	%r217, %r215, 1;
	xor.b32  	%r218, %r217, %r216;
	xor.b32  	%r219, %r218, %r215;
	xor.b32  	%r220, %r219, %r207;
	add.s32 	%r221, %r91, %r220;
	add.s32 	%r222, %r221, 3986807;
	rem.u32 	%r223, %r222, %r76;
	shr.u32 	%r224, %r171, 2;
	xor.b32  	%r225, %r224, %r171;
	st.global.v2.u32 	[%rd5+8], {%r195, %r207};
	shl.b32 	%r226, %r220, 4;
	shl.b32 	%r227, %r225, 1;
	xor.b32  	%r228, %r227, %r226;
	xor.b32  	%r229, %r228, %r225;
	xor.b32  	%r230, %r229, %r220;
	st.global.v2.u32 	[%rd5+16], {%r220, %r230};
	add.s32 	%r231, %r91, 4349244;
	st.global.v2.u32 	[%rd5], {%r231, %r183};
	add.s32 	%r232, %r230, %r231;
	rem.u32 	%r233, %r232, %r76;
	min.s32 	%r18, %r223, %r233;
	max.s32 	%r19, %r223, %r233;
	@%p2 bra 	$L__BB3_16;
	setp.lt.u32 	%p13, %r3, 15;
	mov.b32 	%r363, 0;
	@%p13 bra 	$L__BB3_6;
	add.s64 	%rd55, %rd3, %rd53;
	add.s64 	%rd124, %rd55, 32;
	mov.u32 	%r366, %r13;
$L__BB3_5:
	.pragma "nounroll";
	mov.b32 	%r235, -1;
	st.global.u32 	[%rd124+-32], %r235;
	st.global.u32 	[%rd124+-28], %r235;
	st.global.u32 	[%rd124+-24], %r235;
	st.global.u32 	[%rd124+-20], %r235;
	st.global.u32 	[%rd124+-16], %r235;
	st.global.u32 	[%rd124+-12], %r235;
	st.global.u32 	[%rd124+-8], %r235;
	st.global.u32 	[%rd124+-4], %r235;
	st.global.u32 	[%rd124], %r235;
	st.global.u32 	[%rd124+4], %r235;
	st.global.u32 	[%rd124+8], %r235;
	st.global.u32 	[%rd124+12], %r235;
	st.global.u32 	[%rd124+16], %r235;
	st.global.u32 	[%rd124+20], %r235;
	st.global.u32 	[%rd124+24], %r235;
	st.global.u32 	[%rd124+28], %r235;
	add.s32 	%r366, %r366, 16;
	add.s64 	%rd124, %rd124, 64;
	setp.eq.s32 	%p14, %r366, 0;
	mov.u32 	%r363, %r9;
	@%p14 bra 	$L__BB3_6;
	bra.uni 	$L__BB3_5;
$L__BB3_6:
	setp.eq.s32 	%p15, %r4, 0;
	@%p15 bra 	$L__BB3_16;
	add.s32 	%r236, %r4, -1;
	setp.lt.u32 	%p16, %r236, 7;
	@%p16 bra 	$L__BB3_9;
	mul.wide.u32 	%rd56, %r363, 4;
	add.s64 	%rd57, %rd8, %rd56;
	mov.b32 	%r237, -1;
	st.global.u32 	[%rd57], %r237;
	st.global.u32 	[%rd57+4], %r237;
	st.global.u32 	[%rd57+8], %r237;
	st.global.u32 	[%rd57+12], %r237;
	st.global.u32 	[%rd57+16], %r237;
	st.global.u32 	[%rd57+20], %r237;
	st.global.u32 	[%rd57+24], %r237;
	st.global.u32 	[%rd57+28], %r237;
	add.s32 	%r363, %r363, 8;
$L__BB3_9:
	setp.eq.s32 	%p17, %r5, 0;
	@%p17 bra 	$L__BB3_16;
	add.s32 	%r238, %r5, -1;
	setp.lt.u32 	%p18, %r238, 3;
	@%p18 bra 	$L__BB3_12;
	mul.wide.u32 	%rd58, %r363, 4;
	add.s64 	%rd59, %rd8, %rd58;
	mov.b32 	%r239, -1;
	st.global.u32 	[%rd59], %r239;
	st.global.u32 	[%rd59+4], %r239;
	st.global.u32 	[%rd59+8], %r239;
	st.global.u32 	[%rd59+12], %r239;
	add.s32 	%r363, %r363, 4;
$L__BB3_12:
	setp.eq.s32 	%p19, %r10, 0;
	@%p19 bra 	$L__BB3_16;
	setp.eq.s32 	%p20, %r10, 1;
	mul.wide.u32 	%rd60, %r363, 4;
	add.s64 	%rd10, %rd8, %rd60;
	mov.b32 	%r240, -1;
	st.global.u32 	[%rd10], %r240;
	@%p20 bra 	$L__BB3_16;
	setp.eq.s32 	%p21, %r10, 2;
	mov.b32 	%r241, -1;
	st.global.u32 	[%rd10+4], %r241;
	@%p21 bra 	$L__BB3_16;
	mov.b32 	%r242, -1;
	st.global.u32 	[%rd10+8], %r242;
$L__BB3_16:
	add.s32 	%r25, %r19, 1;
	sub.s32 	%r243, %r25, %r18;
	and.b32  	%r26, %r243, 3;
	setp.eq.s32 	%p22, %r26, 0;
	mov.u32 	%r365, %r18;
	@%p22 bra 	$L__BB3_20;
	cvt.s64.s32 	%rd61, %r18;
	add.s64 	%rd62, %rd61, %rd7;
	shl.b64 	%rd63, %rd62, 2;
	add.s64 	%rd11, %rd2, %rd63;
	ld.global.u32 	%r244, [%rd11];
	mul.wide.s32 	%rd64, %r18, 4;
	add.s64 	%rd12, %rd8, %rd64;
	st.global.u32 	[%rd12], %r244;
	add.s32 	%r365, %r18, 1;
	setp.eq.s32 	%p23, %r26, 1;
	@%p23 bra 	$L__BB3_20;
	ld.global.u32 	%r245, [%rd11+4];
	st.global.u32 	[%rd12+4], %r245;
	add.s32 	%r365, %r18, 2;
	setp.eq.s32 	%p24, %r26, 2;
	@%p24 bra 	$L__BB3_20;
	ld.global.u32 	%r246, [%rd11+8];
	st.global.u32 	[%rd12+8], %r246;
	add.s32 	%r365, %r18, 3;
$L__BB3_20:
	sub.s32 	%r247, %r19, %r18;
	setp.lt.u32 	%p25, %r247, 3;
	@%p25 bra 	$L__BB3_22;
$L__BB3_21:
	cvt.s64.s32 	%rd65, %r365;
	add.s64 	%rd66, %rd65, %rd7;
	shl.b64 	%rd67, %rd66, 2;
	add.s64 	%rd68, %rd2, %rd67;
	ld.global.u32 	%r248, [%rd68];
	mul.wide.s32 	%rd69, %r365, 4;
	add.s64 	%rd70, %rd8, %rd69;
	st.global.u32 	[%rd70], %r248;
	ld.global.u32 	%r249, [%rd68+4];
	st.global.u32 	[%rd70+4], %r249;
	ld.global.u32 	%r250, [%rd68+8];
	st.global.u32 	[%rd70+8], %r250;
	add.s32 	%r251, %r365, 3;
	ld.global.u32 	%r252, [%rd68+12];
	st.global.u32 	[%rd70+12], %r252;
	add.s32 	%r365, %r365, 4;
	setp.lt.s32 	%p26, %r251, %r19;
	@%p26 bra 	$L__BB3_21;
$L__BB3_22:
	@%p2 bra 	$L__BB3_29;
	mul.wide.u32 	%rd71, %r76, 4;
	add.s64 	%rd15, %rd8, %rd71;
	cvt.s64.s32 	%rd16, %r16;
	rem.s32 	%r369, %r25, %r76;
	mov.b32 	%r368, 0;
$L__BB3_24:
	add.s32 	%r254, %r368, %r25;
	rem.u32 	%r255, %r254, %r76;
	cvt.u64.u32 	%rd72, %r255;
	add.s64 	%rd73, %rd72, %rd16;
	shl.b64 	%rd74, %rd73, 2;
	add.s64 	%rd75, %rd2, %rd74;
	ld.global.u32 	%r38, [%rd75];
	mov.u64 	%rd125, %rd8;
	bra.uni 	$L__BB3_26;
$L__BB3_25:
	add.s64 	%rd125, %rd125, 4;
	setp.eq.s64 	%p29, %rd125, %rd15;
	@%p29 bra 	$L__BB3_27;
$L__BB3_26:
	ld.global.u32 	%r256, [%rd125];
	setp.eq.s32 	%p28, %r256, %r38;
	@%p28 bra 	$L__BB3_28;
	bra.uni 	$L__BB3_25;
$L__BB3_27:
	mul.wide.s32 	%rd76, %r369, 4;
	add.s64 	%rd77, %rd8, %rd76;
	st.global.u32 	[%rd77], %r38;
	add.s32 	%r257, %r369, 1;
	rem.s32 	%r369, %r257, %r76;
$L__BB3_28:
	add.s32 	%r368, %r368, 1;
	setp.ne.s32 	%p30, %r368, %r76;
	@%p30 bra 	$L__BB3_24;
$L__BB3_29:
	ld.global.v2.u32 	{%r42, %r258}, [%rd5];
	shr.u32 	%r259, %r258, 2;
	xor.b32  	%r260, %r259, %r258;
	ld.global.v2.u32 	{%r44, %r43}, [%rd5+8];
	ld.global.v2.u32 	{%r45, %r51}, [%rd5+16];
	st.global.v2.u32 	[%rd5+8], {%r43, %r45};
	shl.b32 	%r261, %r51, 4;
	shl.b32 	%r262, %r260, 1;
	xor.b32  	%r263, %r262, %r261;
	xor.b32  	%r264, %r263, %r260;
	xor.b32  	%r52, %r264, %r51;
	st.global.v2.u32 	[%rd5+16], {%r51, %r52};
	add.s32 	%r265, %r42, 362437;
	st.global.v2.u32 	[%rd5], {%r265, %r44};
	add.s32 	%r266, %r52, %r265;
	mul.hi.u32 	%r267, %r266, 1374389535;
	shr.u32 	%r268, %r267, 5;
	mul.lo.s32 	%r269, %r268, 100;
	sub.s32 	%r270, %r266, %r269;
	setp.gt.u32 	%p31, %r270, 9;
	@%p31 bra 	$L__BB3_51;
	shr.u32 	%r271, %r44, 2;
	xor.b32  	%r272, %r271, %r44;
	shl.b32 	%r273, %r52, 4;
	shl.b32 	%r274, %r272, 1;
	xor.b32  	%r275, %r274, %r273;
	xor.b32  	%r276, %r275, %r272;
	xor.b32  	%r277, %r276, %r52;
	add.s32 	%r278, %r42, %r277;
	add.s32 	%r279, %r278, 724874;
	rem.u32 	%r53, %r279, %r76;
	shr.u32 	%r280, %r43, 2;
	xor.b32  	%r281, %r280, %r43;
	st.global.v2.u32 	[%rd5+8], {%r51, %r52};
	shl.b32 	%r282, %r277, 4;
	shl.b32 	%r283, %r281, 1;
	xor.b32  	%r284, %r283, %r282;
	xor.b32  	%r285, %r284, %r281;
	xor.b32  	%r286, %r285, %r277;
	st.global.v2.u32 	[%rd5+16], {%r277, %r286};
	add.s32 	%r287, %r42, 1087311;
	st.global.v2.u32 	[%rd5], {%r287, %r45};
	add.s32 	%r288, %r286, %r287;
	rem.u32 	%r54, %r288, %r76;
	sub.s32 	%r55, %r54, %r53;
	setp.lt.s32 	%p32, %r55, -1;
	@%p32 bra 	$L__BB3_51;
	shr.u32 	%r290, %r55, 31;
	add.s32 	%r291, %r55, %r290;
	shr.s32 	%r292, %r291, 1;
	add.s32 	%r56, %r292, 1;
	and.b32  	%r57, %r56, 3;
	setp.lt.u32 	%p33, %r292, 3;
	mov.b32 	%r372, 0;
	@%p33 bra 	$L__BB3_42;
	and.b32  	%r372, %r56, -4;
	mov.b32 	%r371, 0;
$L__BB3_33:
	add.s32 	%r60, %r371, %r53;
	sub.s32 	%r294, %r54, %r371;
	setp.eq.s32 	%p34, %r60, %r294;
	mul.wide.s32 	%rd78, %r60, 4;
	add.s64 	%rd19, %rd8, %rd78;
	mul.wide.s32 	%rd79, %r294, 4;
	add.s64 	%rd20, %rd8, %rd79;
	@%p34 bra 	$L__BB3_35;
	ld.global.u32 	%r295, [%rd19];
	ld.global.u32 	%r296, [%rd20];
	st.global.u32 	[%rd19], %r296;
	st.global.u32 	[%rd20], %r295;
$L__BB3_35:
	sub.s32 	%r297, -2, %r60;
	sub.s32 	%r298, %r371, %r54;
	setp.eq.s32 	%p35, %r297, %r298;
	@%p35 bra 	$L__BB3_37;
	ld.global.u32 	%r299, [%rd19+4];
	ld.global.u32 	%r300, [%rd20+-4];
	st.global.u32 	[%rd19+4], %r300;
	st.global.u32 	[%rd20+-4], %r299;
$L__BB3_37:
	add.s32 	%r301, %r60, 2;
	sub.s32 	%r302, %r54, %r371;
	add.s32 	%r303, %r302, -2;
	setp.eq.s32 	%p36, %r301, %r303;
	@%p36 bra 	$L__BB3_39;
	ld.global.u32 	%r304, [%rd19+8];
	ld.global.u32 	%r305, [%rd20+-8];
	st.global.u32 	[%rd19+8], %r305;
	st.global.u32 	[%rd20+-8], %r304;
$L__BB3_39:
	add.s32 	%r306, %r60, 3;
	sub.s32 	%r307, %r54, %r371;
	add.s32 	%r308, %r307, -3;
	setp.eq.s32 	%p37, %r306, %r308;
	@%p37 bra 	$L__BB3_41;
	ld.global.u32 	%r309, [%rd19+12];
	ld.global.u32 	%r310, [%rd20+-12];
	st.global.u32 	[%rd19+12], %r310;
	st.global.u32 	[%rd20+-12], %r309;
$L__BB3_41:
	add.s32 	%r371, %r371, 4;
	setp.ne.s32 	%p38, %r371, %r372;
	@%p38 bra 	$L__BB3_33;
$L__BB3_42:
	setp.eq.s32 	%p39, %r57, 0;
	@%p39 bra 	$L__BB3_51;
	add.s32 	%r63, %r372, %r53;
	sub.s32 	%r311, %r54, %r372;
	setp.eq.s32 	%p40, %r63, %r311;
	mul.wide.s32 	%rd80, %r63, 4;
	add.s64 	%rd21, %rd8, %rd80;
	mul.wide.s32 	%rd81, %r311, 4;
	add.s64 	%rd22, %rd8, %rd81;
	@%p40 bra 	$L__BB3_45;
	ld.global.u32 	%r312, [%rd21];
	ld.global.u32 	%r313, [%rd22];
	st.global.u32 	[%rd21], %r313;
	st.global.u32 	[%rd22], %r312;
$L__BB3_45:
	setp.eq.s32 	%p41, %r57, 1;
	@%p41 bra 	$L__BB3_51;
	sub.s32 	%r314, -2, %r63;
	sub.s32 	%r315, %r372, %r54;
	setp.eq.s32 	%p42, %r314, %r315;
	@%p42 bra 	$L__BB3_48;
	ld.global.u32 	%r316, [%rd21+4];
	ld.global.u32 	%r317, [%rd22+-4];
	st.global.u32 	[%rd21+4], %r317;
	st.global.u32 	[%rd22+-4], %r316;
$L__BB3_48:
	setp.eq.s32 	%p43, %r57, 2;
	@%p43 bra 	$L__BB3_51;
	add.s32 	%r318, %r63, 2;
	sub.s32 	%r319, %r54, %r372;
	add.s32 	%r320, %r319, -2;
	setp.eq.s32 	%p44, %r318, %r320;
	@%p44 bra 	$L__BB3_51;
	ld.global.u32 	%r321, [%rd21+8];
	ld.global.u32 	%r322, [%rd22+-8];
	st.global.u32 	[%rd21+8], %r322;
	st.global.u32 	[%rd22+-8], %r321;
$L__BB3_51:
	setp.lt.s32 	%p45, %r76, 2;
	mov.f64 	%fd73, 0d0000000000000000;
	@%p45 bra 	$L__BB3_63;
	setp.lt.u32 	%p46, %r6, 7;
	mov.f64 	%fd73, 0d0000000000000000;
	mov.b32 	%r376, 0;
	@%p46 bra 	$L__BB3_55;
	ld.global.u32 	%r373, [%rd8];
	mov.f64 	%fd73, 0d0000000000000000;
	mov.b32 	%r374, 0;
$L__BB3_54:
	.pragma "nounroll";
	mul.wide.u32 	%rd82, %r374, 4;
	add.s64 	%rd83, %rd8, %rd82;
	ld.global.u32 	%r325, [%rd83+4];
	mad.lo.s32 	%r326, %r373, %r76, %r325;
	mul.wide.s32 	%rd84, %r326, 8;
	add.s64 	%rd85, %rd1, %rd84;
	ld.global.f64 	%fd35, [%rd85];
	add.f64 	%fd36, %fd73, %fd35;
	ld.global.u32 	%r327, [%rd83+8];
	mad.lo.s32 	%r328, %r325, %r76, %r327;
	mul.wide.s32 	%rd86, %r328, 8;
	add.s64 	%rd87, %rd1, %rd86;
	ld.global.f64 	%fd37, [%rd87];
	add.f64 	%fd38, %fd36, %fd37;
	ld.global.u32 	%r329, [%rd83+12];
	mad.lo.s32 	%r330, %r327, %r76, %r329;
	mul.wide.s32 	%rd88, %r330, 8;
	add.s64 	%rd89, %rd1, %rd88;
	ld.global.f64 	%fd39, [%rd89];
	add.f64 	%fd40, %fd38, %fd39;
	ld.global.u32 	%r331, [%rd83+16];
	mad.lo.s32 	%r332, %r329, %r76, %r331;
	mul.wide.s32 	%rd90, %r332, 8;
	add.s64 	%rd91, %rd1, %rd90;
	ld.global.f64 	%fd41, [%rd91];
	add.f64 	%fd42, %fd40, %fd41;
	ld.global.u32 	%r333, [%rd83+20];
	mad.lo.s32 	%r334, %r331, %r76, %r333;
	mul.wide.s32 	%rd92, %r334, 8;
	add.s64 	%rd93, %rd1, %rd92;
	ld.global.f64 	%fd43, [%rd93];
	add.f64 	%fd44, %fd42, %fd43;
	ld.global.u32 	%r335, [%rd83+24];
	mad.lo.s32 	%r336, %r333, %r76, %r335;
	mul.wide.s32 	%rd94, %r336, 8;
	add.s64 	%rd95, %rd1, %rd94;
	ld.global.f64 	%fd45, [%rd95];
	add.f64 	%fd46, %fd44, %fd45;
	ld.global.u32 	%r337, [%rd83+28];
	mad.lo.s32 	%r338, %r335, %r76, %r337;
	mul.wide.s32 	%rd96, %r338, 8;
	add.s64 	%rd97, %rd1, %rd96;
	ld.global.f64 	%fd47, [%rd97];
	add.f64 	%fd48, %fd46, %fd47;
	add.s32 	%r374, %r374, 8;
	ld.global.u32 	%r373, [%rd83+32];
	mad.lo.s32 	%r339, %r337, %r76, %r373;
	mul.wide.s32 	%rd98, %r339, 8;
	add.s64 	%rd99, %rd1, %rd98;
	ld.global.f64 	%fd49, [%rd99];
	add.f64 	%fd73, %fd48, %fd49;
	and.b32  	%r376, %r3, -8;
	setp.ne.s32 	%p47, %r374, %r376;
	@%p47 bra 	$L__BB3_54;
$L__BB3_55:
	and.b32  	%r340, %r3, 7;
	setp.eq.s32 	%p48, %r340, 0;
	@%p48 bra 	$L__BB3_63;
	setp.lt.u32 	%p49, %r7, 3;
	@%p49 bra 	$L__BB3_58;
	mul.wide.u32 	%rd100, %r376, 4;
	add.s64 	%rd101, %rd8, %rd100;
	ld.global.u32 	%r341, [%rd101];
	ld.global.u32 	%r342, [%rd101+4];
	mad.lo.s32 	%r343, %r341, %r76, %r342;
	mul.wide.s32 	%rd102, %r343, 8;
	add.s64 	%rd103, %rd1, %rd102;
	ld.global.f64 	%fd51, [%rd103];
	add.f64 	%fd52, %fd73, %fd51;
	ld.global.u32 	%r344, [%rd101+8];
	mad.lo.s32 	%r345, %r342, %r76, %r344;
	mul.wide.s32 	%rd104, %r345, 8;
	add.s64 	%rd105, %rd1, %rd104;
	ld.global.f64 	%fd53, [%rd105];
	add.f64 	%fd54, %fd52, %fd53;
	ld.global.u32 	%r346, [%rd101+12];
	mad.lo.s32 	%r347, %r344, %r76, %r346;
	mul.wide.s32 	%rd106, %r347, 8;
	add.s64 	%rd107, %rd1, %rd106;
	ld.global.f64 	%fd55, [%rd107];
	add.f64 	%fd56, %fd54, %fd55;
	add.s32 	%r376, %r376, 4;
	ld.global.u32 	%r348, [%rd101+16];
	mad.lo.s32 	%r349, %r346, %r76, %r348;
	mul.wide.s32 	%rd108, %r349, 8;
	add.s64 	%rd109, %rd1, %rd108;
	ld.global.f64 	%fd57, [%rd109];
	add.f64 	%fd73, %fd56, %fd57;
$L__BB3_58:
	setp.eq.s32 	%p50, %r11, 0;
	@%p50 bra 	$L__BB3_63;
	setp.eq.s32 	%p51, %r8, 1;
	@%p51 bra 	$L__BB3_61;
	mul.wide.u32 	%rd110, %r376, 4;
	add.s64 	%rd111, %rd8, %rd110;
	ld.global.u32 	%r350, [%rd111];
	ld.global.u32 	%r351, [%rd111+4];
	mad.lo.s32 	%r352, %r350, %r76, %r351;
	mul.wide.s32 	%rd112, %r352, 8;
	add.s64 	%rd113, %rd1, %rd112;
	ld.global.f64 	%fd59, [%rd113];
	add.f64 	%fd60, %fd73, %fd59;
	add.s32 	%r376, %r376, 2;
	ld.global.u32 	%r353, [%rd111+8];
	mad.lo.s32 	%r354, %r351, %r76, %r353;
	mul.wide.s32 	%rd114, %r354, 8;
	add.s64 	%rd115, %rd1, %rd114;
	ld.global.f64 	%fd61, [%rd115];
	add.f64 	%fd73, %fd60, %fd61;
$L__BB3_61:
	setp.eq.s32 	%p52, %r12, 0;
	@%p52 bra 	$L__BB3_63;
	mul.wide.u32 	%rd116, %r376, 4;
	add.s64 	%rd117, %rd8, %rd116;
	ld.global.u32 	%r355, [%rd117];
	ld.global.u32 	%r356, [%rd117+4];
	mad.lo.s32 	%r357, %r355, %r76, %r356;
	mul.wide.s32 	%rd118, %r357, 8;
	add.s64 	%rd119, %rd1, %rd118;
	ld.global.f64 	%fd62, [%rd119];
	add.f64 	%fd73, %fd73, %fd62;
$L__BB3_63:
	ld.global.u32 	%r358, [%rd8];
	mul.wide.s32 	%rd120, %r3, 4;
	add.s64 	%rd121, %rd8, %rd120;
	ld.global.u32 	%r359, [%rd121];
	mad.lo.s32 	%r360, %r358, %r76, %r359;
	mul.wide.s32 	%rd122, %r360, 8;
	add.s64 	%rd123, %rd1, %rd122;
	ld.global.f64 	%fd63, [%rd123];
	add.f64 	%fd64, %fd73, %fd63;
	rcp.rn.f64 	%fd65, %fd64;
	st.global.f64 	[%rd6], %fd65;
	add.s32 	%r361, %r361, %r14;
	setp.lt.u32 	%p53, %r361, %r77;
	@%p53 bra 	$L__BB3_2;
$L__BB3_64:
	ret;

}
	// .globl	_Z12applyNextGenPK4CityPiS2_PdS3_iiP17curandStateXORWOW
.visible .entry _Z12applyNextGenPK4CityPiS2_PdS3_iiP17curandStateXORWOW(
	.param .u64 .ptr .align 1 _Z12applyNextGenPK4CityPiS2_PdS3_iiP17curandStateXORWOW_param_0,
	.param .u64 .ptr .align 1 _Z12applyNextGenPK4CityPiS2_PdS3_iiP17curandStateXORWOW_param_1,
	.param .u64 .ptr .align 1 _Z12applyNextGenPK4CityPiS2_PdS3_iiP17curandStateXORWOW_param_2,
	.param .u64 .ptr .align 1 _Z12applyNextGenPK4CityPiS2_PdS3_iiP17curandStateXORWOW_param_3,
	.param .u64 .ptr .align 1 _Z12applyNextGenPK4CityPiS2_PdS3_iiP17curandStateXORWOW_param_4,
	.param .u32 _Z12applyNextGenPK4CityPiS2_PdS3_iiP17curandStateXORWOW_param_5,
	.param .u32 _Z12applyNextGenPK4CityPiS2_PdS3_iiP17curandStateXORWOW_param_6,
	.param .u64 .ptr .align 1 _Z12applyNextGenPK4CityPiS2_PdS3_iiP17curandStateXORWOW_param_7
)
{
	.reg .pred 	%p<16>;
	.reg .b32 	%r<66>;
	.reg .b64 	%rd<42>;
	.reg .b64 	%fd<6>;

	ld.param.u64 	%rd17, [_Z12applyNextGenPK4CityPiS2_PdS3_iiP17curandStateXORWOW_param_1];
	ld.param.u64 	%rd18, [_Z12applyNextGenPK4CityPiS2_PdS3_iiP17curandStateXORWOW_param_2];
	ld.param.u64 	%rd19, [_Z12applyNextGenPK4CityPiS2_PdS3_iiP17curandStateXORWOW_param_3];
	ld.param.u64 	%rd20, [_Z12applyNextGenPK4CityPiS2_PdS3_iiP17curandStateXORWOW_param_4];
	ld.param.u32 	%r20, [_Z12applyNextGenPK4CityPiS2_PdS3_iiP17curandStateXORWOW_param_5];
	ld.param.u32 	%r21, [_Z12applyNextGenPK4CityPiS2_PdS3_iiP17curandStateXORWOW_param_6];
	cvta.to.global.u64 	%rd1, %rd17;
	cvta.to.global.u64 	%rd2, %rd18;
	cvta.to.global.u64 	%rd3, %rd19;
	cvta.to.global.u64 	%rd4, %rd20;
	mov.u32 	%r22, %tid.x;
	mov.u32 	%r23, %ctaid.x;
	mov.u32 	%r24, %ntid.x;
	mad.lo.s32 	%r60, %r23, %r24, %r22;
	mov.u32 	%r25, %nctaid.x;
	mul.lo.s32 	%r2, %r24, %r25;
	setp.ge.u32 	%p1, %r60, %r21;
	@%p1 bra 	$L__BB4_22;
	setp.gt.s32 	%p2, %r20, 0;
	@%p2 bra 	$L__BB4_2;
	bra.uni 	$L__BB4_19;
$L__BB4_2:
	and.b32  	%r3, %r20, 15;
	and.b32  	%r4, %r20, 7;
	add.s32 	%r5, %r4, -1;
	and.b32  	%r6, %r20, 2147483632;
	and.b32  	%r7, %r20, 3;
	neg.s32 	%r8, %r6;
$L__BB4_3:
	mul.lo.s32 	%r26, %r60, %r20;
	cvt.u64.u32 	%rd5, %r26;
	mul.wide.u32 	%rd23, %r60, 8;
	add.s64 	%rd6, %rd4, %rd23;
	ld.global.f64 	%fd3, [%rd6];
	add.s64 	%rd7, %rd3, %rd23;
	ld.global.f64 	%fd4, [%rd7];
	setp.ltu.f64 	%p5, %fd3, %fd4;
	@%p5 bra 	$L__BB4_4;
	bra.uni 	$L__BB4_5;
$L__BB4_4:
	add.s32 	%r60, %r60, %r2;
	setp.lt.u32 	%p15, %r60, %r21;
	@%p15 bra 	$L__BB4_3;
	bra.uni 	$L__BB4_22;
$L__BB4_5:
	setp.lt.u32 	%p6, %r20, 16;
	mov.b32 	%r63, 0;
	@%p6 bra 	$L__BB4_8;
	shl.b64 	%rd24, %rd5, 2;
	add.s64 	%rd25, %rd2, %rd24;
	add.s64 	%rd41, %rd25, 32;
	add.s64 	%rd26, %rd1, %rd24;
	add.s64 	%rd40, %rd26, 32;
	mov.u32 	%r61, %r8;
$L__BB4_7:
	.pragma "nounroll";
	ld.global.u32 	%r28, [%rd41+-32];
	st.global.u32 	[%rd40+-32], %r28;
	ld.global.u32 	%r29, [%rd41+-28];
	st.global.u32 	[%rd40+-28], %r29;
	ld.global.u32 	%r30, [%rd41+-24];
	st.global.u32 	[%rd40+-24], %r30;
	ld.global.u32 	%r31, [%rd41+-20];
	st.global.u32 	[%rd40+-20], %r31;
	ld.global.u32 	%r32, [%rd41+-16];
	st.global.u32 	[%rd40+-16], %r32;
	ld.global.u32 	%r33, [%rd41+-12];
	st.global.u32 	[%rd40+-12], %r33;
	ld.global.u32 	%r34, [%rd41+-8];
	st.global.u32 	[%rd40+-8], %r34;
	ld.global.u32 	%r35, [%rd41+-4];
	st.global.u32 	[%rd40+-4], %r35;
	ld.global.u32 	%r36, [%rd41];
	st.global.u32 	[%rd40], %r36;
	ld.global.u32 	%r37, [%rd41+4];
	st.global.u32 	[%rd40+4], %r37;
	ld.global.u32 	%r38, [%rd41+8];
	st.global.u32 	[%rd40+8], %r38;
	ld.global.u32 	%r39, [%rd41+12];
	st.global.u32 	[%rd40+12], %r39;
	ld.global.u32 	%r40, [%rd41+16];
	st.global.u32 	[%rd40+16], %r40;
	ld.global.u32 	%r41, [%rd41+20];
	st.global.u32 	[%rd40+20], %r41;
	ld.global.u32 	%r42, [%rd41+24];
	st.global.u32 	[%rd40+24], %r42;
	ld.global.u32 	%r43, [%rd41+28];
	st.global.u32 	[%rd40+28], %r43;
	add.s32 	%r61, %r61, 16;
	add.s64 	%rd41, %rd41, 64;
	add.s64 	%rd40, %rd40, 64;
	setp.eq.s32 	%p7, %r61, 0;
	mov.u32 	%r63, %r6;
	@%p7 bra 	$L__BB4_8;
	bra.uni 	$L__BB4_7;
$L__BB4_8:
	setp.eq.s32 	%p8, %r3, 0;
	@%p8 bra 	$L__BB4_18;
	add.s32 	%r44, %r3, -1;
	setp.lt.u32 	%p9, %r44, 7;
	@%p9 bra 	$L__BB4_11;
	cvt.u64.u32 	%rd27, %r63;
	add.s64 	%rd28, %rd27, %rd5;
	shl.b64 	%rd29, %rd28, 2;
	add.s64 	%rd30, %rd2, %rd29;
	ld.global.u32 	%r45, [%rd30];
	add.s64 	%rd31, %rd1, %rd29;
	st.global.u32 	[%rd31], %r45;
	ld.global.u32 	%r46, [%rd30+4];
	st.global.u32 	[%rd31+4], %r46;
	ld.global.u32 	%r47, [%rd30+8];
	st.global.u32 	[%rd31+8], %r47;
	ld.global.u32 	%r48, [%rd30+12];
	st.global.u32 	[%rd31+12], %r48;
	ld.global.u32 	%r49, [%rd30+16];
	st.global.u32 	[%rd31+16], %r49;
	ld.global.u32 	%r50, [%rd30+20];
	st.global.u32 	[%rd31+20], %r50;
	ld.global.u32 	%r51, [%rd30+24];
	st.global.u32 	[%rd31+24], %r51;
	ld.global.u32 	%r52, [%rd30+28];
	st.global.u32 	[%rd31+28], %r52;
	add.s32 	%r63, %r63, 8;
$L__BB4_11:
	setp.eq.s32 	%p10, %r4, 0;
	@%p10 bra 	$L__BB4_18;
	setp.lt.u32 	%p11, %r5, 3;
	@%p11 bra 	$L__BB4_14;
	cvt.u64.u32 	%rd32, %r63;
	add.s64 	%rd33, %rd32, %rd5;
	shl.b64 	%rd34, %rd33, 2;
	add.s64 	%rd35, %rd2, %rd34;
	ld.global.u32 	%r53, [%rd35];
	add.s64 	%rd36, %rd1, %rd34;
	st.global.u32 	[%rd36], %r53;
	ld.global.u32 	%r54, [%rd35+4];
	st.global.u32 	[%rd36+4], %r54;
	ld.global.u32 	%r55, [%rd35+8];
	st.global.u32 	[%rd36+8], %r55;
	ld.global.u32 	%r56, [%rd35+12];
	st.global.u32 	[%rd36+12], %r56;
	add.s32 	%r63, %r63, 4;
$L__BB4_14:
	setp.eq.s32 	%p12, %r7, 0;
	@%p12 bra 	$L__BB4_18;
	setp.eq.s32 	%p13, %r7, 1;
	cvt.u64.u32 	%rd37, %r63;
	add.s64 	%rd38, %rd37, %rd5;
	shl.b64 	%rd39, %rd38, 2;
	add.s64 	%rd14, %rd2, %rd39;
	ld.global.u32 	%r57, [%rd14];
	add.s64 	%rd15, %rd1, %rd39;
	st.global.u32 	[%rd15], %r57;
	@%p13 bra 	$L__BB4_18;
	setp.eq.s32 	%p14, %r7, 2;
	ld.global.u32 	%r58, [%rd14+4];
	st.global.u32 	[%rd15+4], %r58;
	@%p14 bra 	$L__BB4_18;
	ld.global.u32 	%r59, [%rd14+8];
	st.global.u32 	[%rd15+8], %r59;
$L__BB4_18:
	ld.global.f64 	%fd5, [%rd6];
	st.global.f64 	[%rd7], %fd5;
	bra.uni 	$L__BB4_4;
$L__BB4_19:
	mul.wide.u32 	%rd21, %r60, 8;
	add.s64 	%rd22, %rd4, %rd21;
	ld.global.f64 	%fd1, [%rd22];
	add.s64 	%rd16, %rd3, %rd21;
	ld.global.f64 	%fd2, [%rd16];
	setp.ltu.f64 	%p3, %fd1, %fd2;
	@%p3 bra 	$L__BB4_21;
	st.global.f64 	[%rd16], %fd1;
$L__BB4_21:
	add.s32 	%r60, %r60, %r2;
	setp.lt.u32 	%p4, %r60, %r21;
	@%p4 bra 	$L__BB4_19;
$L__BB4_22:
	ret;

}
	// .globl	_ZN3cub18CUB_300001_SM_10006detail11EmptyKernelIvEEvv
.visible .entry _ZN3cub18CUB_300001_SM_10006detail11EmptyKernelIvEEvv()
{


	ret;

}


// ===== COMPILED SASS (sm_100) =====

	.target	sm_100

	.elftype	@"ET_EXEC"


//--------------------- .note.nv.tkinfo           --------------------------
	.section	.note.nv.tkinfo,"",@"SHT_NOTE"
	.sectionflags	@"SHF_NOTE_NV_TKINFO"
	.tkinfo
        /*0018*/ 	.word	0x00000002
        /*0030*/ 	.string	""
        /*0030*/ 	.string	"ptxas"
        /*0030*/ 	.string	"Cuda compilation tools, release 13.0, V13.0.88"
        /*0030*/ 	.string	"Build cuda_13.0.r13.0/compiler.36424714_0"
        /*0030*/ 	.string	"-arch sm_100 -m 64 "



//--------------------- .note.nv.cuinfo           --------------------------
	.section	.note.nv.cuinfo,"",@"SHT_NOTE"
	.sectionflags	@"SHF_NOTE_NV_CUINFO"
        /*0018*/ 	.short	0x0002
        /*001a*/ 	.short	0x0064
        /*001c*/ 	.short	0x0082
	.zero		2


//--------------------- .nv.info                  --------------------------
	.section	.nv.info,"",@"SHT_CUDA_INFO"
	.align	4


	//----- nvinfo : EIATTR_REGCOUNT
	.align		4
        /*0000*/ 	.byte	0x04, 0x2f
        /*0002*/ 	.short	(.L_53 - .L_52)
	.align		4
.L_52:
        /*0004*/ 	.word	index@(_Z18calculateDistancesPK4CityPdi)
        /*0008*/ 	.word	0x00000018


	//----- nvinfo : EIATTR_FRAME_SIZE
	.align		4
.L_53:
        /*000c*/ 	.byte	0x04, 0x11
        /*000e*/ 	.short	(.L_55 - .L_54)
	.align		4
.L_54:
        /*0010*/ 	.word	index@($__internal_2_$__cuda_sm20_dsqrt_rn_f64_mediumpath_v1)
        /*0014*/ 	.word	0x00000000


	//----- nvinfo : EIATTR_FRAME_SIZE
	.align		4
.L_55:
        /*0018*/ 	.byte	0x04, 0x11
        /*001a*/ 	.short	(.L_57 - .L_56)
	.align		4
.L_56:
        /*001c*/ 	.word	index@(_Z18calculateDistancesPK4CityPdi)
        /*0020*/ 	.word	0x00000000


	//----- nvinfo : EIATTR_REGCOUNT
	.align		4
.L_57:
        /*0024*/ 	.byte	0x04, 0x2f
        /*0026*/ 	.short	(.L_59 - .L_58)
	.align		4
.L_58:
        /*0028*/ 	.word	index@(_Z16calculateFitnessPK4CityPdPKiS2_ii)
        /*002c*/ 	.word	0x00000020


	//----- nvinfo : EIATTR_FRAME_SIZE
	.align		4
.L_59:
        /*0030*/ 	.byte	0x04, 0x11
        /*0032*/ 	.short	(.L_61 - .L_60)
	.align		4
.L_60:
        /*0034*/ 	.word	index@($__internal_1_$__cuda_sm20_dblrcp_rn_slowpath_v3)
        /*0038*/ 	.word	0x00000000


	//----- nvinfo : EIATTR_FRAME_SIZE
	.align		4
.L_61:
        /*003c*/ 	.byte	0x04, 0x11
        /*003e*/ 	.short	(.L_63 - .L_62)
	.align		4
.L_62:
        /*0040*/ 	.word	index@(_Z16calculateFitnessPK4CityPdPKiS2_ii)
        /*0044*/ 	.word	0x00000000


	//----- nvinfo : EIATTR_REGCOUNT
	.align		4
.L_63:
        /*0048*/ 	.byte	0x04, 0x2f
        /*004a*/ 	.short	(.L_65 - .L_64)
	.align		4
.L_64:
        /*004c*/ 	.word	index@(_Z17setupCurandStatesP17curandStateXORWOWmi)
        /*0050*/ 	.word	0x0000001e


	//----- nvinfo : EIATTR_FRAME_SIZE
	.align		4
.L_65:
        /*0054*/ 	.byte	0x04, 0x11
        /*0056*/ 	.short	(.L_67 - .L_66)
	.align		4
.L_66:
        /*0058*/ 	.word	index@(_Z17setupCurandStatesP17curandStateXORWOWmi)
        /*005c*/ 	.word	0x00000000


	//----- nvinfo : EIATTR_REGCOUNT
	.align		4
.L_67:
        /*0060*/ 	.byte	0x04, 0x2f
        /*0062*/ 	.short	(.L_69 - .L_68)
	.align		4
.L_68:
        /*0064*/ 	.word	index@(_Z22geneticAlgorithmKernelPK4CityPiS2_PdS3_S3_iiiP17curandStateXORWOW)
        /*0068*/ 	.word	0x00000022


	//----- nvinfo : EIATTR_FRAME_SIZE
	.align		4
.L_69:
        /*006c*/ 	.byte	0x04, 0x11
        /*006e*/ 	.short	(.L_71 - .L_70)
	.align		4
.L_70:
        /*0070*/ 	.word	index@($__internal_0_$__cuda_sm20_dblrcp_rn_slowpath_v3)
        /*0074*/ 	.word	0x00000000


	//----- nvinfo : EIATTR_FRAME_SIZE
	.align		4
.L_71:
        /*0078*/ 	.byte	0x04, 0x11
        /*007a*/ 	.short	(.L_73 - .L_72)
	.align		4
.L_72:
        /*007c*/ 	.word	index@(_Z22geneticAlgorithmKernelPK4CityPiS2_PdS3_S3_iiiP17curandStateXORWOW)
        /*0080*/ 	.word	0x00000000


	//----- nvinfo : EIATTR_REGCOUNT
	.align		4
.L_73:
        /*0084*/ 	.byte	0x04, 0x2f
        /*0086*/ 	.short	(.L_75 - .L_74)
	.align		4
.L_74:
        /*0088*/ 	.word	index@(_Z12applyNextGenPK4CityPiS2_PdS3_iiP17curandStateXORWOW)
        /*008c*/ 	.word	0x00000020


	//----- nvinfo : EIATTR_FRAME_SIZE
	.align		4
.L_75:
        /*0090*/ 	.byte	0x04, 0x11
        /*0092*/ 	.short	(.L_77 - .L_76)
	.align		4
.L_76:
        /*0094*/ 	.word	index@(_Z12applyNextGenPK4CityPiS2_PdS3_iiP17curandStateXORWOW)
        /*0098*/ 	.word	0x00000000


	//----- nvinfo : EIATTR_REGCOUNT
	.align		4
.L_77:
        /*009c*/ 	.byte	0x04, 0x2f
        /*009e*/ 	.short	(.L_79 - .L_78)
	.align		4
.L_78:
        /*00a0*/ 	.word	index@(_ZN3cub18CUB_300001_SM_10006detail11EmptyKernelIvEEvv)
        /*00a4*/ 	.word	0x00000004


	//----- nvinfo : EIATTR_FRAME_SIZE
	.align		4
.L_79:
        /*00a8*/ 	.byte	0x04, 0x11
        /*00aa*/ 	.short	(.L_81 - .L_80)
	.align		4
.L_80:
        /*00ac*/ 	.word	index@(_ZN3cub18CUB_300001_SM_10006detail11EmptyKernelIvEEvv)
        /*00b0*/ 	.word	0x00000000


	//----- nvinfo : EIATTR_MIN_STACK_SIZE
	.align		4
.L_81:
        /*00b4*/ 	.byte	0x04, 0x12
        /*00b6*/ 	.short	(.L_83 - .L_82)
	.align		4
.L_82:
        /*00b8*/ 	.word	index@(_ZN3cub18CUB_300001_SM_10006detail11EmptyKernelIvEEvv)
        /*00bc*/ 	.word	0x00000000


	//----- nvinfo : EIATTR_MIN_STACK_SIZE
	.align		4
.L_83:
        /*00c0*/ 	.byte	0x04, 0x12
        /*00c2*/ 	.short	(.L_85 - .L_84)
	.align		4
.L_84:
        /*00c4*/ 	.word	index@(_Z12applyNextGenPK4CityPiS2_PdS3_iiP17curandStateXORWOW)
        /*00c8*/ 	.word	0x00000000


	//----- nvinfo : EIATTR_MIN_STACK_SIZE
	.align		4
.L_85:
        /*00cc*/ 	.byte	0x04, 0x12
        /*00ce*/ 	.short	(.L_87 - .L_86)
	.align		4
.L_86:
        /*00d0*/ 	.word	index@(_Z22geneticAlgorithmKernelPK4CityPiS2_PdS3_S3_iiiP17curandStateXORWOW)
        /*00d4*/ 	.word	0x00000000


	//----- nvinfo : EIATTR_MIN_STACK_SIZE
	.align		4
.L_87:
        /*00d8*/ 	.byte	0x04, 0x12
        /*00da*/ 	.short	(.L_89 - .L_88)
	.align		4
.L_88:
        /*00dc*/ 	.word	index@(_Z17setupCurandStatesP17curandStateXORWOWmi)
        /*00e0*/ 	.word	0x00000000


	//----- nvinfo : EIATTR_MIN_STACK_SIZE
	.align		4
.L_89:
        /*00e4*/ 	.byte	0x04, 0x12
        /*00e6*/ 	.short	(.L_91 - .L_90)
	.align		4
.L_90:
        /*00e8*/ 	.word	index@(_Z16calculateFitnessPK4CityPdPKiS2_ii)
        /*00ec*/ 	.word	0x00000000


	//----- nvinfo : EIATTR_MIN_STACK_SIZE
	.align		4
.L_91:
        /*00f0*/ 	.byte	0x04, 0x12
        /*00f2*/ 	.short	(.L_93 - .L_92)
	.align		4
.L_92:
        /*00f4*/ 	.word	index@(_Z18calculateDistancesPK4CityPdi)
        /*00f8*/ 	.word	0x00000000
.L_93:


//--------------------- .nv.compat                --------------------------
	.section	.nv.compat,"",@"SHT_CUDA_COMPAT_INFO"
	.align	4
        /*0000*/ 	.byte	0x02, 0x09, 0x00, 0x00, 0x02, 0x02, 0x01, 0x00, 0x02, 0x05, 0x05, 0x00, 0x03, 0x07, 0x01, 0x01
        /*0010*/ 	.byte	0x02, 0x03, 0x00, 0x00, 0x02, 0x06, 0x01, 0x00, 0x04, 0x0b, 0x08, 0x00, 0x01, 0x00, 0x00, 0x00
        /*0020*/ 	.byte	0x00, 0x00, 0x00, 0x00


//--------------------- .nv.info._ZN3cub18CUB_300001_SM_10006detail11EmptyKernelIvEEvv --------------------------
	.section	.nv.info._ZN3cub18CUB_300001_SM_10006detail11EmptyKernelIvEEvv,"",@"SHT_CUDA_INFO"
	.sectionflags	@""
	.align	4


	//----- nvinfo : EIATTR_CUDA_API_VERSION
	.align		4
        /*0000*/ 	.byte	0x04, 0x37
        /*0002*/ 	.short	(.L_95 - .L_94)
.L_94:
        /*0004*/ 	.word	0x00000082


	//----- nvinfo : EIATTR_SPARSE_MMA_MASK
	.align		4
.L_95:
        /*0008*/ 	.byte	0x03, 0x50
        /*000a*/ 	.short	0x0000


	//----- nvinfo : EIATTR_MAXREG_COUNT
	.align		4
        /*000c*/ 	.byte	0x03, 0x1b
        /*000e*/ 	.short	0x00ff


	//----- nvinfo : EIATTR_MERCURY_ISA_VERSION
	.align		4
        /*0010*/ 	.byte	0x03, 0x5f
        /*0012*/ 	.short	0x0101


	//----- nvinfo : EIATTR_VRC_CTA_INIT_COUNT
	.align		4
        /*0014*/ 	.byte	0x02, 0x4a
	.zero		1
	.zero		1


	//----- nvinfo : EIATTR_EXIT_INSTR_OFFSETS
	.align		4
        /*0018*/ 	.byte	0x04, 0x1c
        /*001a*/ 	.short	(.L_97 - .L_96)


	//   ....[0]....
.L_96:
        /*001c*/ 	.word	0x00000010


	//----- nvinfo : EIATTR_SW_WAR
	.align		4
.L_97:
        /*0020*/ 	.byte	0x04, 0x36
        /*0022*/ 	.short	(.L_99 - .L_98)
.L_98:
        /*0024*/ 	.word	0x00000008
.L_99:


//--------------------- .nv.info._Z12applyNextGenPK4CityPiS2_PdS3_iiP17curandStateXORWOW --------------------------
	.section	.nv.info._Z12applyNextGenPK4CityPiS2_PdS3_iiP17curandStateXORWOW,"",@"SHT_CUDA_INFO"
	.sectionflags	@""
	.align	4


	//----- nvinfo : EIATTR_CUDA_API_VERSION
	.align		4
        /*0000*/ 	.byte	0x04, 0x37
        /*0002*/ 	.short	(.L_101 - .L_100)
.L_100:
        /*0004*/ 	.word	0x00000082


	//----- nvinfo : EIATTR_KPARAM_INFO
	.align		4
.L_101:
        /*0008*/ 	.byte	0x04, 0x17
        /*000a*/ 	.short	(.L_103 - .L_102)
.L_102:
        /*000c*/ 	.word	0x00000000
        /*0010*/ 	.short	0x0007
        /*0012*/ 	.short	0x0030
        /*0014*/ 	.byte	0x00, 0xf5, 0x21, 0x00


	//----- nvinfo : EIATTR_KPARAM_INFO
	.align		4
.L_103:
        /*0018*/ 	.byte	0x04, 0x17
        /*001a*/ 	.short	(.L_105 - .L_104)
.L_104:
        /*001c*/ 	.word	0x00000000
        /*0020*/ 	.short	0x0006
        /*0022*/ 	.short	0x002c
        /*0024*/ 	.byte	0x00, 0xf0, 0x11, 0x00


	//----- nvinfo : EIATTR_KPARAM_INFO
	.align		4
.L_105:
        /*0028*/ 	.byte	0x04, 0x17
        /*002a*/ 	.short	(.L_107 - .L_106)
.L_106:
        /*002c*/ 	.word	0x00000000
        /*0030*/ 	.short	0x0005
        /*0032*/ 	.short	0x0028
        /*0034*/ 	.byte	0x00, 0xf0, 0x11, 0x00


	//----- nvinfo : EIATTR_KPARAM_INFO
	.align		4
.L_107:
        /*0038*/ 	.byte	0x04, 0x17
        /*003a*/ 	.short	(.L_109 - .L_108)
.L_108:
        /*003c*/ 	.word	0x00000000
        /*0040*/ 	.short	0x0004
        /*0042*/ 	.short	0x0020
        /*0044*/ 	.byte	0x00, 0xf5, 0x21, 0x00


	//----- nvinfo : EIATTR_KPARAM_INFO
	.align		4
.L_109:
        /*0048*/ 	.byte	0x04, 0x17
        /*004a*/ 	.short	(.L_111 - .L_110)
.L_110:
        /*004c*/ 	.word	0x00000000
        /*0050*/ 	.short	0x0003
        /*0052*/ 	.short	0x0018
        /*0054*/ 	.byte	0x00, 0xf5, 0x21, 0x00


	//----- nvinfo : EIATTR_KPARAM_INFO
	.align		4
.L_111:
        /*0058*/ 	.byte	0x04, 0x17
        /*005a*/ 	.short	(.L_113 - .L_112)
.L_112:
        /*005c*/ 	.word	0x00000000
        /*0060*/ 	.short	0x0002
        /*0062*/ 	.short	0x0010
        /*0064*/ 	.byte	0x00, 0xf5, 0x21, 0x00


	//----- nvinfo : EIATTR_KPARAM_INFO
	.align		4
.L_113:
        /*0068*/ 	.byte	0x04, 0x17
        /*006a*/ 	.short	(.L_115 - .L_114)
.L_114:
        /*006c*/ 	.word	0x00000000
        /*0070*/ 	.short	0x0001
        /*0072*/ 	.short	0x0008
        /*0074*/ 	.byte	0x00, 0xf5, 0x21, 0x00


	//----- nvinfo : EIATTR_KPARAM_INFO
	.align		4
.L_115:
        /*0078*/ 	.byte	0x04, 0x17
        /*007a*/ 	.short	(.L_117 - .L_116)
.L_116:
        /*007c*/ 	.word	0x00000000
        /*0080*/ 	.short	0x0000
        /*0082*/ 	.short	0x0000
        /*0084*/ 	.byte	0x00, 0xf5, 0x21, 0x00


	//----- nvinfo : EIATTR_SPARSE_MMA_MASK
	.align		4
.L_117:
        /*0088*/ 	.byte	0x03, 0x50
        /*008a*/ 	.short	0x0000


	//----- nvinfo : EIATTR_MAXREG_COUNT
	.align		4
        /*008c*/ 	.byte	0x03, 0x1b
        /*008e*/ 	.short	0x00ff


	//----- nvinfo : EIATTR_MERCURY_ISA_VERSION
	.align		4
        /*0090*/ 	.byte	0x03, 0x5f
        /*0092*/ 	.short	0x0101


	//----- nvinfo : EIATTR_VRC_CTA_INIT_COUNT
	.align		4
        /*0094*/ 	.byte	0x02, 0x4a
	.zero		1
	.zero		1


	//----- nvinfo : EIATTR_EXIT_INSTR_OFFSETS
	.align		4
        /*0098*/ 	.byte	0x04, 0x1c
        /*009a*/ 	.short	(.L_119 - .L_118)


	//   ....[0]....
.L_118:
        /*009c*/ 	.word	0x00000090


	//   ....[1]....
        /*00a0*/ 	.word	0x000001a0


	//   ....[2]....
        /*00a4*/ 	.word	0x00000b90


	//----- nvinfo : EIATTR_CRS_STACK_SIZE
	.align		4
.L_119:
        /*00a8*/ 	.byte	0x04, 0x1e
        /*00aa*/ 	.short	(.L_121 - .L_120)
.L_120:
        /*00ac*/ 	.word	0x00000000


	//----- nvinfo : EIATTR_CBANK_PARAM_SIZE
	.align		4
.L_121:
        /*00b0*/ 	.byte	0x03, 0x19
        /*00b2*/ 	.short	0x0038


	//----- nvinfo : EIATTR_PARAM_CBANK
	.align		4
        /*00b4*/ 	.byte	0x04, 0x0a
        /*00b6*/ 	.short	(.L_123 - .L_122)
	.align		4
.L_122:
        /*00b8*/ 	.word	index@(.nv.constant0._Z12applyNextGenPK4CityPiS2_PdS3_iiP17curandStateXORWOW)
        /*00bc*/ 	.short	0x0380
        /*00be*/ 	.short	0x0038


	//----- nvinfo : EIATTR_SW_WAR
	.align		4
.L_123:
        /*00c0*/ 	.byte	0x04, 0x36
        /*00c2*/ 	.short	(.L_125 - .L_124)
.L_124:
        /*00c4*/ 	.word	0x00000008
.L_125:


//--------------------- .nv.info._Z22geneticAlgorithmKernelPK4CityPiS2_PdS3_S3_iiiP17curandStateXORWOW --------------------------
	.section	.nv.info._Z22geneticAlgorithmKernelPK4CityPiS2_PdS3_S3_iiiP17curandStateXORWOW,"",@"SHT_CUDA_INFO"
	.sectionflags	@""
	.align	4


	//----- nvinfo : EIATTR_CUDA_API_VERSION
	.align		4
        /*0000*/ 	.byte	0x04, 0x37
        /*0002*/ 	.short	(.L_127 - .L_126)
.L_126:
        /*0004*/ 	.word	0x00000082


	//----- nvinfo : EIATTR_KPARAM_INFO
	.align		4
.L_127:
        /*0008*/ 	.byte	0x04, 0x17
        /*000a*/ 	.short	(.L_129 - .L_128)
.L_128:
        /*000c*/ 	.word	0x00000000
        /*0010*/ 	.short	0x0009
        /*0012*/ 	.short	0x0040
        /*0014*/ 	.byte	0x00, 0xf5, 0x21, 0x00


	//----- nvinfo : EIATTR_KPARAM_INFO
	.align		4
.L_129:
        /*0018*/ 	.byte	0x04, 0x17
        /*001a*/ 	.short	(.L_131 - .L_130)
.L_130:
        /*001c*/ 	.word	0x00000000
        /*0020*/ 	.short	0x0008
        /*0022*/ 	.short	0x0038
        /*0024*/ 	.byte	0x00, 0xf0, 0x11, 0x00


	//----- nvinfo : EIATTR_KPARAM_INFO
	.align		4
.L_131:
        /*0028*/ 	.byte	0x04, 0x17
        /*002a*/ 	.short	(.L_133 - .L_132)
.L_132:
        /*002c*/ 	.word	0x00000000
        /*0030*/ 	.short	0x0007
        /*0032*/ 	.short	0x0034
        /*0034*/ 	.byte	0x00, 0xf0, 0x11, 0x00


	//----- nvinfo : EIATTR_KPARAM_INFO
	.align		4
.L_133:
        /*0038*/ 	.byte	0x04, 0x17
        /*003a*/ 	.short	(.L_135 - .L_134)
.L_134:
        /*003c*/ 	.word	0x00000000
        /*0040*/ 	.short	0x0006
        /*0042*/ 	.short	0x0030
        /*0044*/ 	.byte	0x00, 0xf0, 0x11, 0x00


	//----- nvinfo : EIATTR_KPARAM_INFO
	.align		4
.L_135:
        /*0048*/ 	.byte	0x04, 0x17
        /*004a*/ 	.short	(.L_137 - .L_136)
.L_136:
        /*004c*/ 	.word	0x00000000
        /*0050*/ 	.short	0x0005
        /*0052*/ 	.short	0x0028
        /*0054*/ 	.byte	0x00, 0xf5, 0x21, 0x00


	//----- nvinfo : EIATTR_KPARAM_INFO
	.align		4
.L_137:
        /*0058*/ 	.byte	0x04, 0x17
        /*005a*/ 	.short	(.L_139 - .L_138)
.L_138:
        /*005c*/ 	.word	0x00000000
        /*0060*/ 	.short	0x0004
        /*0062*/ 	.short	0x0020
        /*0064*/ 	.byte	0x00, 0xf5, 0x21, 0x00


	//----- nvinfo : EIATTR_KPARAM_INFO
	.align		4
.L_139:
        /*0068*/ 	.byte	0x04, 0x17
        /*006a*/ 	.short	(.L_141 - .L_140)
.L_140:
        /*006c*/ 	.word	0x00000000
        /*0070*/ 	.short	0x0003
        /*0072*/ 	.short	0x0018
        /*0074*/ 	.byte	0x00, 0xf5, 0x21, 0x00


	//----- nvinfo : EIATTR_KPARAM_INFO
	.align		4
.L_141:
        /*0078*/ 	.byte	0x04, 0x17
        /*007a*/ 	.short	(.L_143 - .L_142)
.L_142:
        /*007c*/ 	.word	0x00000000
        /*0080*/ 	.short	0x0002
        /*0082*/ 	.short	0x0010
        /*0084*/ 	.byte	0x00, 0xf5, 0x21, 0x00


	//----- nvinfo : EIATTR_KPARAM_INFO
	.align		4
.L_143:
        /*0088*/ 	.byte	0x04, 0x17
        /*008a*/ 	.short	(.L_145 - .L_144)
.L_144:
        /*008c*/ 	.word	0x00000000
        /*0090*/ 	.short	0x0001
        /*0092*/ 	.short	0x0008
        /*0094*/ 	.byte	0x00, 0xf5, 0x21, 0x00


	//----- nvinfo : EIATTR_KPARAM_INFO
	.align		4
.L_145:
        /*0098*/ 	.byte	0x04, 0x17
        /*009a*/ 	.short	(.L_147 - .L_146)
.L_146:
        /*009c*/ 	.word	0x00000000
        /*00a0*/ 	.short	0x0000
        /*00a2*/ 	.short	0x0000
        /*00a4*/ 	.byte	0x00, 0xf5, 0x21, 0x00


	//----- nvinfo : EIATTR_SPARSE_MMA_MASK
	.align		4
.L_147:
        /*00a8*/ 	.byte	0x03, 0x50
        /*00aa*/ 	.short	0x0000


	//----- nvinfo : EIATTR_MAXREG_COUNT
	.align		4
        /*00ac*/ 	.byte	0x03, 0x1b
        /*00ae*/ 	.short	0x00ff


	//----- nvinfo : EIATTR_MERCURY_ISA_VERSION
	.align		4
        /*00b0*/ 	.byte	0x03, 0x5f
        /*00b2*/ 	.short	0x0101


	//----- nvinfo : EIATTR_VRC_CTA_INIT_COUNT
	.align		4
        /*00b4*/ 	.byte	0x02, 0x4a
	.zero		1
	.zero		1


	//----- nvinfo : EIATTR_EXIT_INSTR_OFFSETS
	.align		4
        /*00b8*/ 	.byte	0x04, 0x1c
        /*00ba*/ 	.short	(.L_149 - .L_148)


	//   ....[0]....
.L_148:
        /*00bc*/ 	.word	0x00000070


	//   ....[1]....
        /*00c0*/ 	.word	0x00003900


	//----- nvinfo : EIATTR_CRS_STACK_SIZE
	.align		4
.L_149:
        /*00c4*/ 	.byte	0x04, 0x1e
        /*00c6*/ 	.short	(.L_151 - .L_150)
.L_150:
        /*00c8*/ 	.word	0x00000000


	//----- nvinfo : EIATTR_CBANK_PARAM_SIZE
	.align		4
.L_151:
        /*00cc*/ 	.byte	0x03, 0x19
        /*00ce*/ 	.short	0x0048


	//----- nvinfo : EIATTR_PARAM_CBANK
	.align		4
        /*00d0*/ 	.byte	0x04, 0x0a
        /*00d2*/ 	.short	(.L_153 - .L_152)
	.align		4
.L_152:
        /*00d4*/ 	.word	index@(.nv.constant0._Z22geneticAlgorithmKernelPK4CityPiS2_PdS3_S3_iiiP17curandStateXORWOW)
        /*00d8*/ 	.short	0x0380
        /*00da*/ 	.short	0x0048


	//----- nvinfo : EIATTR_SW_WAR
	.align		4
.L_153:
        /*00dc*/ 	.byte	0x04, 0x36
        /*00de*/ 	.short	(.L_155 - .L_154)
.L_154:
        /*00e0*/ 	.word	0x00000008
.L_155:


//--------------------- .nv.info._Z17setupCurandStatesP17curandStateXORWOWmi --------------------------
	.section	.nv.info._Z17setupCurandStatesP17curandStateXORWOWmi,"",@"SHT_CUDA_INFO"
	.sectionflags	@""
	.align	4


	//----- nvinfo : EIATTR_CUDA_API_VERSION
	.align		4
        /*0000*/ 	.byte	0x04, 0x37
        /*0002*/ 	.short	(.L_157 - .L_156)
.L_156:
        /*0004*/ 	.word	0x00000082


	//----- nvinfo : EIATTR_KPARAM_INFO
	.align		4
.L_157:
        /*0008*/ 	.byte	0x04, 0x17
        /*000a*/ 	.short	(.L_159 - .L_158)
.L_158:
        /*000c*/ 	.word	0x00000000
        /*0010*/ 	.short	0x0002
        /*0012*/ 	.short	0x0010
        /*0014*/ 	.byte	0x00, 0xf0, 0x11, 0x00


	//----- nvinfo : EIATTR_KPARAM_INFO
	.align		4
.L_159:
        /*0018*/ 	.byte	0x04, 0x17
        /*001a*/ 	.short	(.L_161 - .L_160)
.L_160:
        /*001c*/ 	.word	0x00000000
        /*0020*/ 	.short	0x0001
        /*0022*/ 	.short	0x0008
        /*0024*/ 	.byte	0x00, 0xf0, 0x21, 0x00


	//----- nvinfo : EIATTR_KPARAM_INFO
	.align		4
.L_161:
        /*0028*/ 	.byte	0x04, 0x17
        /*002a*/ 	.short	(.L_163 - .L_162)
.L_162:
        /*002c*/ 	.word	0x00000000
        /*0030*/ 	.short	0x0000
        /*0032*/ 	.short	0x0000
        /*0034*/ 	.byte	0x00, 0xf5, 0x21, 0x00


	//----- nvinfo : EIATTR_SPARSE_MMA_MASK
	.align		4
.L_163:
        /*0038*/ 	.byte	0x03, 0x50
        /*003a*/ 	.short	0x0000


	//----- nvinfo : EIATTR_MAXREG_COUNT
	.align		4
        /*003c*/ 	.byte	0x03, 0x1b
        /*003e*/ 	.short	0x00ff


	//----- nvinfo : EIATTR_MERCURY_ISA_VERSION
	.align		4
        /*0040*/ 	.byte	0x03, 0x5f
        /*0042*/ 	.short	0x0101


	//----- nvinfo : EIATTR_VRC_CTA_INIT_COUNT
	.align		4
        /*0044*/ 	.byte	0x02, 0x4a
	.zero		1
	.zero		1


	//----- nvinfo : EIATTR_EXIT_INSTR_OFFSETS
	.align		4
        /*0048*/ 	.byte	0x04, 0x1c
        /*004a*/ 	.short	(.L_165 - .L_164)


	//   ....[0]....
.L_164:
        /*004c*/ 	.word	0x00000070


	//   ....[1]....
        /*0050*/ 	.word	0x00001030


	//----- nvinfo : EIATTR_CRS_STACK_SIZE
	.align		4
.L_165:
        /*0054*/ 	.byte	0x04, 0x1e
        /*0056*/ 	.short	(.L_167 - .L_166)
.L_166:
        /*0058*/ 	.word	0x00000000


	//----- nvinfo : EIATTR_CBANK_PARAM_SIZE
	.align		4
.L_167:
        /*005c*/ 	.byte	0x03, 0x19
        /*005e*/ 	.short	0x0014


	//----- nvinfo : EIATTR_PARAM_CBANK
	.align		4
        /*0060*/ 	.byte	0x04, 0x0a
        /*0062*/ 	.short	(.L_169 - .L_168)
	.align		4
.L_168:
        /*0064*/ 	.word	index@(.nv.constant0._Z17setupCurandStatesP17curandStateXORWOWmi)
        /*0068*/ 	.short	0x0380
        /*006a*/ 	.short	0x0014


	//----- nvinfo : EIATTR_SW_WAR
	.align		4
.L_169:
        /*006c*/ 	.byte	0x04, 0x36
        /*006e*/ 	.short	(.L_171 - .L_170)
.L_170:
        /*0070*/ 	.word	0x00000008
.L_171:


//--------------------- .nv.info._Z16calculateFitnessPK4CityPdPKiS2_ii --------------------------
	.section	.nv.info._Z16calculateFitnessPK4CityPdPKiS2_ii,"",@"SHT_CUDA_INFO"
	.sectionflags	@""
	.align	4


	//----- nvinfo : EIATTR_CUDA_API_VERSION
	.align		4
        /*0000*/ 	.byte	0x04, 0x37
        /*0002*/ 	.short	(.L_173 - .L_172)
.L_172:
        /*0004*/ 	.word	0x00000082


	//----- nvinfo : EIATTR_KPARAM_INFO
	.align		4
.L_173:
        /*0008*/ 	.byte	0x04, 0x17
        /*000a*/ 	.short	(.L_175 - .L_174)
.L_174:
        /*000c*/ 	.word	0x00000000
        /*0010*/ 	.short	0x0005
        /*0012*/ 	.short	0x0024
        /*0014*/ 	.byte	0x00, 0xf0, 0x11, 0x00


	//----- nvinfo : EIATTR_KPARAM_INFO
	.align		4
.L_175:
        /*0018*/ 	.byte	0x04, 0x17
        /*001a*/ 	.short	(.L_177 - .L_176)
.L_176:
        /*001c*/ 	.word	0x00000000
        /*0020*/ 	.short	0x0004
        /*0022*/ 	.short	0x0020
        /*0024*/ 	.byte	0x00, 0xf0, 0x11, 0x00


	//----- nvinfo : EIATTR_KPARAM_INFO
	.align		4
.L_177:
        /*0028*/ 	.byte	0x04, 0x17
        /*002a*/ 	.short	(.L_179 - .L_178)
.L_178:
        /*002c*/ 	.word	0x00000000
        /*0030*/ 	.short	0x0003
        /*0032*/ 	.short	0x0018
        /*0034*/ 	.byte	0x00, 0xf5, 0x21, 0x00


	//----- nvinfo : EIATTR_KPARAM_INFO
	.align		4
.L_179:
        /*0038*/ 	.byte	0x04, 0x17
        /*003a*/ 	.short	(.L_181 - .L_180)
.L_180:
        /*003c*/ 	.word	0x00000000
        /*0040*/ 	.short	0x0002
        /*0042*/ 	.short	0x0010
        /*0044*/ 	.byte	0x00, 0xf5, 0x21, 0x00


	//----- nvinfo : EIATTR_KPARAM_INFO
	.align		4
.L_181:
        /*0048*/ 	.byte	0x04, 0x17
        /*004a*/ 	.short	(.L_183 - .L_182)
.L_182:
        /*004c*/ 	.word	0x00000000
        /*0050*/ 	.short	0x0001
        /*0052*/ 	.short	0x0008
        /*0054*/ 	.byte	0x00, 0xf5, 0x21, 0x00


	//----- nvinfo : EIATTR_KPARAM_INFO
	.align		4
.L_183:
        /*0058*/ 	.byte	0x04, 0x17
        /*005a*/ 	.short	(.L_185 - .L_184)
.L_184:
        /*005c*/ 	.word	0x00000000
        /*0060*/ 	.short	0x0000
        /*0062*/ 	.short	0x0000
        /*0064*/ 	.byte	0x00, 0xf5, 0x21, 0x00


	//----- nvinfo : EIATTR_SPARSE_MMA_MASK
	.align		4
.L_185:
        /*0068*/ 	.byte	0x03, 0x50
        /*006a*/ 	.short	0x0000


	//----- nvinfo : EIATTR_MAXREG_COUNT
	.align		4
        /*006c*/ 	.byte	0x03, 0x1b
        /*006e*/ 	.short	0x00ff


	//----- nvinfo : EIATTR_MERCURY_ISA_VERSION
	.align		4
        /*0070*/ 	.byte	0x03, 0x5f
        /*0072*/ 	.short	0x0101


	//----- nvinfo : EIATTR_VRC_CTA_INIT_COUNT
	.align		4
        /*0074*/ 	.byte	0x02, 0x4a
	.zero		1
	.zero		1


	//----- nvinfo : EIATTR_EXIT_INSTR_OFFSETS
	.align		4
        /*0078*/ 	.byte	0x04, 0x1c
        /*007a*/ 	.short	(.L_187 - .L_186)


	//   ....[0]....
.L_186:
        /*007c*/ 	.word	0x00000090


	//   ....[1]....
        /*0080*/ 	.word	0x00000330


	//   ....[2]....
        /*0084*/ 	.word	0x00000cc0


	//----- nvinfo : EIATTR_CRS_STACK_SIZE
	.align		4
.L_187:
        /*0088*/ 	.byte	0x04, 0x1e
        /*008a*/ 	.short	(.L_189 - .L_188)
.L_188:
        /*008c*/ 	.word	0x00000000


	//----- nvinfo : EIATTR_CBANK_PARAM_SIZE
	.align		4
.L_189:
        /*0090*/ 	.byte	0x03, 0x19
        /*0092*/ 	.short	0x0028


	//----- nvinfo : EIATTR_PARAM_CBANK
	.align		4
        /*0094*/ 	.byte	0x04, 0x0a
        /*0096*/ 	.short	(.L_191 - .L_190)
	.align		4
.L_190:
        /*0098*/ 	.word	index@(.nv.constant0._Z16calculateFitnessPK4CityPdPKiS2_ii)
        /*009c*/ 	.short	0x0380
        /*009e*/ 	.short	0x0028


	//----- nvinfo : EIATTR_SW_WAR
	.align		4
.L_191:
        /*00a0*/ 	.byte	0x04, 0x36
        /*00a2*/ 	.short	(.L_193 - .L_192)
.L_192:
        /*00a4*/ 	.word	0x00000008
.L_193:


//--------------------- .nv.info._Z18calculateDistancesPK4CityPdi --------------------------
	.section	.nv.info._Z18calculateDistancesPK4CityPdi,"",@"SHT_CUDA_INFO"
	.sectionflags	@""
	.align	4


	//----- nvinfo : EIATTR_CUDA_API_VERSION
	.align		4
        /*0000*/ 	.byte	0x04, 0x37
        /*0002*/ 	.short	(.L_195 - .L_194)
.L_194:
        /*0004*/ 	.word	0x00000082


	//----- nvinfo : EIATTR_KPARAM_INFO
	.align		4
.L_195:
        /*0008*/ 	.byte	0x04, 0x17
        /*000a*/ 	.short	(.L_197 - .L_196)
.L_196:
        /*000c*/ 	.word	0x00000000
        /*0010*/ 	.short	0x0002
        /*0012*/ 	.short	0x0010
        /*0014*/ 	.byte	0x00, 0xf0, 0x11, 0x00


	//----- nvinfo : EIATTR_KPARAM_INFO
	.align		4
.L_197:
        /*0018*/ 	.byte	0x04, 0x17
        /*001a*/ 	.short	(.L_199 - .L_198)
.L_198:
        /*001c*/ 	.word	0x00000000
        /*0020*/ 	.short	0x0001
        /*0022*/ 	.short	0x0008
        /*0024*/ 	.byte	0x00, 0xf5, 0x21, 0x00


	//----- nvinfo : EIATTR_KPARAM_INFO
	.align		4
.L_199:
        /*0028*/ 	.byte	0x04, 0x17
        /*002a*/ 	.short	(.L_201 - .L_200)
.L_200:
        /*002c*/ 	.word	0x00000000
        /*0030*/ 	.short	0x0000
        /*0032*/ 	.short	0x0000
        /*0034*/ 	.byte	0x00, 0xf5, 0x21, 0x00


	//----- nvinfo : EIATTR_SPARSE_MMA_MASK
	.align		4
.L_201:
        /*0038*/ 	.byte	0x03, 0x50
        /*003a*/ 	.short	0x0000


	//----- nvinfo : EIATTR_MAXREG_COUNT
	.align		4
        /*003c*/ 	.byte	0x03, 0x1b
        /*003e*/ 	.short	0x00ff


	//----- nvinfo : EIATTR_MERCURY_ISA_VERSION
	.align		4
        /*0040*/ 	.byte	0x03, 0x5f
        /*0042*/ 	.short	0x0101


	//----- nvinfo : EIATTR_VRC_CTA_INIT_COUNT
	.align		4
        /*0044*/ 	.byte	0x02, 0x4a
	.zero		1
	.zero		1


	//----- nvinfo : EIATTR_EXIT_INSTR_OFFSETS
	.align		4
        /*0048*/ 	.byte	0x04, 0x1c
        /*004a*/ 	.short	(.L_203 - .L_202)


	//   ....[0]....
.L_202:
        /*004c*/ 	.word	0x00000080


	//   ....[1]....
        /*0050*/ 	.word	0x00000460


	//----- nvinfo : EIATTR_CRS_STACK_SIZE
	.align		4
.L_203:
        /*0054*/ 	.byte	0x04, 0x1e
        /*0056*/ 	.short	(.L_205 - .L_204)
.L_204:
        /*0058*/ 	.word	0x00000000


	//----- nvinfo : EIATTR_CBANK_PARAM_SIZE
	.align		4
.L_205:
        /*005c*/ 	.byte	0x03, 0x19
        /*005e*/ 	.short	0x0014


	//----- nvinfo : EIATTR_PARAM_CBANK
	.align		4
        /*0060*/ 	.byte	0x04, 0x0a
        /*0062*/ 	.short	(.L_207 - .L_206)
	.align		4
.L_206:
        /*0064*/ 	.word	index@(.nv.constant0._Z18calculateDistancesPK4CityPdi)
        /*0068*/ 	.short	0x0380
        /*006a*/ 	.short	0x0014


	//----- nvinfo : EIATTR_SW_WAR
	.align		4
.L_207:
        /*006c*/ 	.byte	0x04, 0x36
        /*006e*/ 	.short	(.L_209 - .L_208)
.L_208:
        /*0070*/ 	.word	0x00000008
.L_209:


//--------------------- .nv.callgraph             --------------------------
	.section	.nv.callgraph,"",@"SHT_CUDA_CALLGRAPH"
	.align	4
	.sectionentsize	8
	.align		4
        /*0000*/ 	.word	0x00000000
	.align		4
        /*0004*/ 	.word	0xffffffff
	.align		4
        /*0008*/ 	.word	0x00000000
	.align		4
        /*000c*/ 	.word	0xfffffffe
	.align		4
        /*0010*/ 	.word	0x00000000
	.align		4
        /*0014*/ 	.word	0xfffffffd
	.align		4
        /*0018*/ 	.word	0x00000000
	.align		4
        /*001c*/ 	.word	0xfffffffc


//--------------------- .nv.constant4             --------------------------
	.section	.nv.constant4,"a",@progbits
	.align	8
	.align		8
.nv.constant4:
        /*0000*/ 	.dword	precalc_xorwow_matrix
	.align		8
        /*0008*/ 	.dword	precalc_xorwow_offset_matrix
	.align		8
        /*0010*/ 	.dword	mrg32k3aM1
	.align		8
        /*0018*/ 	.dword	mrg32k3aM2
	.align		8
        /*0020*/ 	.dword	mrg32k3aM1SubSeq
	.align		8
        /*0028*/ 	.dword	mrg32k3aM2SubSeq
	.align		8
        /*0030*/ 	.dword	mrg32k3aM1Seq
	.align		8
        /*0038*/ 	.dword	mrg32k3aM2Seq
	.align		8
        /*0040*/ 	.dword	_ZN34_INTERNAL_dc3b2398_4_k_cu_3ee193924cuda3std3__45__cpo5beginE
	.align		8
        /*0048*/ 	.dword	_ZN34_INTERNAL_dc3b2398_4_k_cu_3ee193924cuda3std3__45__cpo3endE
	.align		8
        /*0050*/ 	.dword	_ZN34_INTERNAL_dc3b2398_4_k_cu_3ee193924cuda3std3__45__cpo6cbeginE
	.align		8
        /*0058*/ 	.dword	_ZN34_INTERNAL_dc3b2398_4_k_cu_3ee193924cuda3std3__45__cpo4cendE
	.align		8
        /*0060*/ 	.dword	_ZN34_INTERNAL_dc3b2398_4_k_cu_3ee193924cuda3std3__45__cpo6rbeginE
	.align		8
        /*0068*/ 	.dword	_ZN34_INTERNAL_dc3b2398_4_k_cu_3ee193924cuda3std3__45__cpo4rendE
	.align		8
        /*0070*/ 	.dword	_ZN34_INTERNAL_dc3b2398_4_k_cu_3ee193924cuda3std3__45__cpo7crbeginE
	.align		8
        /*0078*/ 	.dword	_ZN34_INTERNAL_dc3b2398_4_k_cu_3ee193924cuda3std3__45__cpo5crendE
	.align		8
        /*0080*/ 	.dword	_ZN34_INTERNAL_dc3b2398_4_k_cu_3ee193924cuda3std3__436_GLOBAL__N__dc3b2398_4_k_cu_3ee193926ignoreE
	.align		8
        /*0088*/ 	.dword	_ZN34_INTERNAL_dc3b2398_4_k_cu_3ee193924cuda3std3__419piecewise_constructE
	.align		8
        /*0090*/ 	.dword	_ZN34_INTERNAL_dc3b2398_4_k_cu_3ee193924cuda3std3__48in_placeE
	.align		8
        /*0098*/ 	.dword	_ZN34_INTERNAL_dc3b2398_4_k_cu_3ee193924cuda3std3__420unreachable_sentinelE
	.align		8
        /*00a0*/ 	.dword	_ZN34_INTERNAL_dc3b2398_4_k_cu_3ee193924cuda3std3__47nulloptE
	.align		8
        /*00a8*/ 	.dword	_ZN34_INTERNAL_dc3b2398_4_k_cu_3ee193924cuda3std3__48unexpectE
	.align		8
        /*00b0*/ 	.dword	_ZN34_INTERNAL_dc3b2398_4_k_cu_3ee193924cuda3std6ranges3__45__cpo4swapE
	.align		8
        /*00b8*/ 	.dword	_ZN34_INTERNAL_dc3b2398_4_k_cu_3ee193924cuda3std6ranges3__45__cpo9iter_moveE
	.align		8
        /*00c0*/ 	.dword	_ZN34_INTERNAL_dc3b2398_4_k_cu_3ee193924cuda3std6ranges3__45__cpo5beginE
	.align		8
        /*00c8*/ 	.dword	_ZN34_INTERNAL_dc3b2398_4_k_cu_3ee193924cuda3std6ranges3__45__cpo3endE
	.align		8
        /*00d0*/ 	.dword	_ZN34_INTERNAL_dc3b2398_4_k_cu_3ee193924cuda3std6ranges3__45__cpo6cbeginE
	.align		8
        /*00d8*/ 	.dword	_ZN34_INTERNAL_dc3b2398_4_k_cu_3ee193924cuda3std6ranges3__45__cpo4cendE
	.align		8
        /*00e0*/ 	.dword	_ZN34_INTERNAL_dc3b2398_4_k_cu_3ee193924cuda3std6ranges3__45__cpo7advanceE
	.align		8
        /*00e8*/ 	.dword	_ZN34_INTERNAL_dc3b2398_4_k_cu_3ee193924cuda3std6ranges3__45__cpo9iter_swapE
	.align		8
        /*00f0*/ 	.dword	_ZN34_INTERNAL_dc3b2398_4_k_cu_3ee193924cuda3std6ranges3__45__cpo4nextE
	.align		8
        /*00f8*/ 	.dword	_ZN34_INTERNAL_dc3b2398_4_k_cu_3ee193924cuda3std6ranges3__45__cpo4prevE
	.align		8
        /*0100*/ 	.dword	_ZN34_INTERNAL_dc3b2398_4_k_cu_3ee193924cuda3std6ranges3__45__cpo4dataE
	.align		8
        /*0108*/ 	.dword	_ZN34_INTERNAL_dc3b2398_4_k_cu_3ee193924cuda3std6ranges3__45__cpo5cdataE
	.align		8
        /*0110*/ 	.dword	_ZN34_INTERNAL_dc3b2398_4_k_cu_3ee193924cuda3std6ranges3__45__cpo4sizeE
	.align		8
        /*0118*/ 	.dword	_ZN34_INTERNAL_dc3b2398_4_k_cu_3ee193924cuda3std6ranges3__45__cpo5ssizeE
	.align		8
        /*0120*/ 	.dword	_ZN34_INTERNAL_dc3b2398_4_k_cu_3ee193924cuda3std6ranges3__45__cpo8distanceE
	.align		8
        /*0128*/ 	.dword	_ZN34_INTERNAL_dc3b2398_4_k_cu_3ee193926thrust24THRUST_300001_SM_1000_NS8cuda_cub3parE
	.align		8
        /*0130*/ 	.dword	_ZN34_INTERNAL_dc3b2398_4_k_cu_3ee193926thrust24THRUST_300001_SM_1000_NS8cuda_cub10par_nosyncE
	.align		8
        /*0138*/ 	.dword	_ZN34_INTERNAL_dc3b2398_4_k_cu_3ee193926thrust24THRUST_300001_SM_1000_NS6system6detail10sequential3seqE
	.align		8
        /*0140*/ 	.dword	_ZN34_INTERNAL_dc3b2398_4_k_cu_3ee193926thrust24THRUST_300001_SM_1000_NS12placeholders2_1E
	.align		8
        /*0148*/ 	.dword	_ZN34_INTERNAL_dc3b2398_4_k_cu_3ee193926thrust24THRUST_300001_SM_1000_NS12placeholders2_2E
	.align		8
        /*0150*/ 	.dword	_ZN34_INTERNAL_dc3b2398_4_k_cu_3ee193926thrust24THRUST_300001_SM_1000_NS12placeholders2_3E
	.align		8
        /*0158*/ 	.dword	_ZN34_INTERNAL_dc3b2398_4_k_cu_3ee193926thrust24THRUST_300001_SM_1000_NS12placeholders2_4E
	.align		8
        /*0160*/ 	.dword	_ZN34_INTERNAL_dc3b2398_4_k_cu_3ee193926thrust24THRUST_300001_SM_1000_NS12placeholders2_5E
	.align		8
        /*0168*/ 	.dword	_ZN34_INTERNAL_dc3b2398_4_k_cu_3ee193926thrust24THRUST_300001_SM_1000_NS12placeholders2_6E
	.align		8
        /*0170*/ 	.dword	_ZN34_INTERNAL_dc3b2398_4_k_cu_3ee193926thrust24THRUST_300001_SM_1000_NS12placeholders2_7E
	.align		8
        /*0178*/ 	.dword	_ZN34_INTERNAL_dc3b2398_4_k_cu_3ee193926thrust24THRUST_300001_SM_1000_NS12placeholders2_8E
	.align		8
        /*0180*/ 	.dword	_ZN34_INTERNAL_dc3b2398_4_k_cu_3ee193926thrust24THRUST_300001_SM_1000_NS12placeholders2_9E
	.align		8
        /*0188*/ 	.dword	_ZN34_INTERNAL_dc3b2398_4_k_cu_3ee193926thrust24THRUST_300001_SM_1000_NS12placeholders3_10E
	.align		8
        /*0190*/ 	.dword	_ZN34_INTERNAL_dc3b2398_4_k_cu_3ee193926thrust24THRUST_300001_SM_1000_NS3seqE


//--------------------- .nv.constant3             --------------------------
	.section	.nv.constant3,"a",@progbits
	.align	8
.nv.constant3:
	.type		__cr_lgamma_table,@object
	.size		__cr_lgamma_table,(.L_8 - __cr_lgamma_table)
__cr_lgamma_table:
        /*0000*/ 	.byte	0x00, 0x00, 0x00, 0x00, 0x00, 0x00, 0x00, 0x00, 0x00, 0x00, 0x00, 0x00, 0x00, 0x00, 0x00, 0x00
        /*0010*/ 	.byte	0xef, 0x39, 0xfa, 0xfe, 0x42, 0x2e, 0xe6, 0x3f, 0x02, 0x20, 0x2a, 0xfa, 0x0b, 0xab, 0xfc, 0x3f
        /*0020*/ 	.byte	0xf9, 0x2c, 0x92, 0x7c, 0xa7, 0x6c, 0x09, 0x40, 0xc9, 0x79, 0x44, 0x3c, 0x64, 0x26, 0x13, 0x40
        /*0030*/ 	.byte	0xca, 0x01, 0xcf, 0x3a, 0x27, 0x51, 0x1a, 0x40, 0x30, 0xcc, 0x2d, 0xf3, 0xe1, 0x0c, 0x21, 0x40
        /*0040*/ 	.byte	0x0d, 0xb7, 0xfc, 0x82, 0x8e, 0x35, 0x25, 0x40
.L_8:


//--------------------- .text._ZN3cub18CUB_300001_SM_10006detail11EmptyKernelIvEEvv --------------------------
	.section	.text._ZN3cub18CUB_300001_SM_10006detail11EmptyKernelIvEEvv,"ax",@progbits
	.align	128
        .global         _ZN3cub18CUB_300001_SM_10006detail11EmptyKernelIvEEvv
        .type           _ZN3cub18CUB_300001_SM_10006detail11EmptyKernelIvEEvv,@function
        .size           _ZN3cub18CUB_300001_SM_10006detail11EmptyKernelIvEEvv,(.L_x_90 - _ZN3cub18CUB_300001_SM_10006detail11EmptyKernelIvEEvv)
        .other          _ZN3cub18CUB_300001_SM_10006detail11EmptyKernelIvEEvv,@"STO_CUDA_ENTRY STV_DEFAULT"
_ZN3cub18CUB_300001_SM_10006detail11EmptyKernelIvEEvv:
.text._ZN3cub18CUB_300001_SM_10006detail11EmptyKernelIvEEvv:
[----:B------:R-:W-:Y:S01]  /*0000*/  LDC R1, c[0x0][0x37c] ;  /* 0x0000df00ff017b82 */ /* 0x000fe20000000800 */
[----:B------:R-:W-:Y:S05]  /*0010*/  EXIT ;  /* 0x000000000000794d */ /* 0x000fea0003800000 */
.L_x_0:
[----:B------:R-:W-:-:S00]  /*0020*/  BRA `(.L_x_0) ;  /* 0xfffffffc00fc7947 */ /* 0x000fc0000383ffff */
[----:B------:R-:W-:-:S00]  /*0030*/  NOP ;  /* 0x0000000000007918 */ /* 0x000fc00000000000 */
        /* <DEDUP_REMOVED lines=12> */
.L_x_90:


//--------------------- .text._Z12applyNextGenPK4CityPiS2_PdS3_iiP17curandStateXORWOW --------------------------
	.section	.text._Z12applyNextGenPK4CityPiS2_PdS3_iiP17curandStateXORWOW,"ax",@progbits
	.align	128
        .global         _Z12applyNextGenPK4CityPiS2_PdS3_iiP17curandStateXORWOW
        .type           _Z12applyNextGenPK4CityPiS2_PdS3_iiP17curandStateXORWOW,@function
        .size           _Z12applyNextGenPK4CityPiS2_PdS3_iiP17curandStateXORWOW,(.L_x_91 - _Z12applyNextGenPK4CityPiS2_PdS3_iiP17curandStateXORWOW)
        .other          _Z12applyNextGenPK4CityPiS2_PdS3_iiP17curandStateXORWOW,@"STO_CUDA_ENTRY STV_DEFAULT"
_Z12applyNextGenPK4CityPiS2_PdS3_iiP17curandStateXORWOW:
.text._Z12applyNextGenPK4CityPiS2_PdS3_iiP17curandStateXORWOW:
[----:B------:R-:W-:Y:S01]  /*0000*/  LDC R1, c[0x0][0x37c] ;  /* 0x0000df00ff017b82 */ /* 0x000fe20000000800 */
[----:B------:R-:W0:Y:S07]  /*0010*/  S2R R8, SR_TID.X ;  /* 0x0000000000087919 */ /* 0x000e2e0000002100 */
[----:B------:R-:W0:Y:S01]  /*0020*/  S2UR UR4, SR_CTAID.X ;  /* 0x00000000000479c3 */ /* 0x000e220000002500 */
[----:B------:R-:W1:Y:S07]  /*0030*/  LDCU UR6, c[0x0][0x3ac] ;  /* 0x00007580ff0677ac */ /* 0x000e6e0008000800 */
[----:B------:R-:W0:Y:S01]  /*0040*/  LDC R9, c[0x0][0x360] ;  /* 0x0000d800ff097b82 */ /* 0x000e220000000800 */
[----:B------:R-:W2:Y:S01]  /*0050*/  LDCU UR5, c[0x0][0x370] ;  /* 0x00006e00ff0577ac */ /* 0x000ea20008000800 */
[----:B0-----:R-:W-:-:S02]  /*0060*/  IMAD R8, R9, UR4, R8 ;  /* 0x0000000409087c24 */ /* 0x001fc4000f8e0208 */
[----:B--2---:R-:W-:-:S03]  /*0070*/  IMAD R9, R9, UR5, RZ ;  /* 0x0000000509097c24 */ /* 0x004fc6000f8e02ff */
[----:B-1----:R-:W-:-:S13]  /*0080*/  ISETP.GE.U32.AND P0, PT, R8, UR6, PT ;  /* 0x0000000608007c0c */ /* 0x002fda000bf06070 */
[----:B------:R-:W-:Y:S05]  /*0090*/  @P0 EXIT ;  /* 0x000000000000094d */ /* 0x000fea0003800000 */
[----:B------:R-:W0:Y:S01]  /*00a0*/  LDC R0, c[0x0][0x3a8] ;  /* 0x0000ea00ff007b82 */ /* 0x000e220000000800 */
[----:B------:R-:W1:Y:S01]  /*00b0*/  LDCU.64 UR4, c[0x0][0x358] ;  /* 0x00006b00ff0477ac */ /* 0x000e620008000a00 */
[----:B------:R-:W2:Y:S06]  /*00c0*/  LDCU UR6, c[0x0][0x3ac] ;  /* 0x00007580ff0677ac */ /* 0x000eac0008000800 */
[----:B------:R-:W3:Y:S08]  /*00d0*/  LDC.64 R6, c[0x0][0x3a0] ;  /* 0x0000e800ff067b82 */ /* 0x000ef00000000a00 */
[----:B------:R-:W4:Y:S01]  /*00e0*/  LDC.64 R10, c[0x0][0x398] ;  /* 0x0000e600ff0a7b82 */ /* 0x000f220000000a00 */
[----:B0-----:R-:W-:-:S13]  /*00f0*/  ISETP.GT.AND P0, PT, R0, RZ, PT ;  /* 0x000000ff0000720c */ /* 0x001fda0003f04270 */
[----:B-123--:R-:W-:Y:S05]  /*0100*/  @P0 BRA `(.L_x_1) ;  /* 0x0000000000280947 */ /* 0x00efea0003800000 */
.L_x_2:
[----:B------:R-:W-:-:S04]  /*0110*/  IMAD.WIDE.U32 R2, R8, 0x8, R6 ;  /* 0x0000000808027825 */ /* 0x000fc800078e0006 */
[----:B----4-:R-:W-:Y:S02]  /*0120*/  IMAD.WIDE.U32 R12, R8, 0x8, R10 ;  /* 0x00000008080c7825 */ /* 0x010fe400078e000a */
[----:B------:R-:W2:Y:S04]  /*0130*/  LDG.E.64 R2, desc[UR4][R2.64] ;  /* 0x0000000402027981 */ /* 0x000ea8000c1e1b00 */
[----:B------:R-:W2:Y:S01]  /*0140*/  LDG.E.64 R4, desc[UR4][R12.64] ;  /* 0x000000040c047981 */ /* 0x000ea2000c1e1b00 */
[----:B------:R-:W-:Y:S01]  /*0150*/  IMAD.IADD R8, R9, 0x1, R8 ;  /* 0x0000000109087824 */ /* 0x000fe200078e0208 */
[----:B--2---:R-:W-:-:S14]  /*0160*/  DSETP.GE.AND P0, PT, R2, R4, PT ;  /* 0x000000040200722a */ /* 0x004fdc0003f06000 */
[----:B------:R0:W-:Y:S01]  /*0170*/  @P0 STG.E.64 desc[UR4][R12.64], R2 ;  /* 0x000000020c000986 */ /* 0x0001e2000c101b04 */
[----:B------:R-:W-:-:S13]  /*0180*/  ISETP.GE.U32.AND P0, PT, R8, UR6, PT ;  /* 0x0000000608007c0c */ /* 0x000fda000bf06070 */
[----:B0-----:R-:W-:Y:S05]  /*0190*/  @!P0 BRA `(.L_x_2) ;  /* 0xfffffffc00dc8947 */ /* 0x001fea000383ffff */
[----:B------:R-:W-:Y:S05]  /*01a0*/  EXIT ;  /* 0x000000000000794d */ /* 0x000fea0003800000 */
.L_x_1:
[C---:B------:R-:W-:Y:S02]  /*01b0*/  LOP3.LUT R17, R0.reuse, 0x7, RZ, 0xc0, !PT ;  /* 0x0000000700117812 */ /* 0x040fe400078ec0ff */
[C---:B------:R-:W-:Y:S02]  /*01c0*/  LOP3.LUT R7, R0.reuse, 0x7ffffff0, RZ, 0xc0, !PT ;  /* 0x7ffffff000077812 */ /* 0x040fe400078ec0ff */
[C---:B------:R-:W-:Y:S01]  /*01d0*/  LOP3.LUT R16, R0.reuse, 0xf, RZ, 0xc0, !PT ;  /* 0x0000000f00107812 */ /* 0x040fe200078ec0ff */
[----:B------:R-:W-:Y:S01]  /*01e0*/  VIADD R2, R17, 0xffffffff ;  /* 0xffffffff11027836 */ /* 0x000fe20000000000 */
[----:B------:R-:W-:Y:S01]  /*01f0*/  LOP3.LUT R6, R0, 0x3, RZ, 0xc0, !PT ;  /* 0x0000000300067812 */ /* 0x000fe200078ec0ff */
[----:B------:R-:W-:-:S03]  /*0200*/  IMAD.MOV R0, RZ, RZ, -R7 ;  /* 0x000000ffff007224 */ /* 0x000fc600078e0a07 */
[----:B------:R-:W-:-:S13]  /*0210*/  ISETP.GE.U32.AND P0, PT, R2, 0x3, PT ;  /* 0x000000030200780c */ /* 0x000fda0003f06070 */
.L_x_10:
[----:B0-----:R-:W0:Y:S08]  /*0220*/  LDC.64 R2, c[0x0][0x3a0] ;  /* 0x0000e800ff027b82 */ /* 0x001e300000000a00 */
[----:B-1----:R-:W1:Y:S08]  /*0230*/  LDC.64 R4, c[0x0][0x398] ;  /* 0x0000e600ff047b82 */ /* 0x002e700000000a00 */
[----:B--2-4-:R-:W2:Y:S01]  /*0240*/  LDC.64 R18, c[0x0][0x3a8] ;  /* 0x0000ea00ff127b82 */ /* 0x014ea20000000a00 */
[----:B0-----:R-:W-:-:S05]  /*0250*/  IMAD.WIDE.U32 R2, R8, 0x8, R2 ;  /* 0x0000000808027825 */ /* 0x001fca00078e0002 */
[----:B---34-:R-:W3:Y:S01]  /*0260*/  LDG.E.64 R10, desc[UR4][R2.64] ;  /* 0x00000004020a7981 */ /* 0x018ee2000c1e1b00 */
[----:B-1----:R-:W-:-:S05]  /*0270*/  IMAD.WIDE.U32 R4, R8, 0x8, R4 ;  /* 0x0000000808047825 */ /* 0x002fca00078e0004 */
[----:B------:R-:W3:Y:S01]  /*0280*/  LDG.E.64 R12, desc[UR4][R4.64] ;  /* 0x00000004040c7981 */ /* 0x000ee2000c1e1b00 */
[--C-:B------:R-:W-:Y:S02]  /*0290*/  IMAD.MOV.U32 R15, RZ, RZ, R8.reuse ;  /* 0x000000ffff0f7224 */ /* 0x100fe400078e0008 */
[----:B------:R-:W-:Y:S01]  /*02a0*/  IMAD.IADD R8, R9, 0x1, R8 ;  /* 0x0000000109087824 */ /* 0x000fe200078e0208 */
[----:B------:R-:W-:Y:S04]  /*02b0*/  BSSY.RECONVERGENT B0, `(.L_x_3) ;  /* 0x000008c000007945 */ /* 0x000fe80003800200 */
[----:B--2---:R-:W-:Y:S01]  /*02c0*/  ISETP.GE.U32.AND P1, PT, R8, R19, PT ;  /* 0x000000130800720c */ /* 0x004fe20003f26070 */
[----:B---3--:R-:W-:-:S14]  /*02d0*/  DSETP.GE.AND P2, PT, R10, R12, PT ;  /* 0x0000000c0a00722a */ /* 0x008fdc0003f46000 */
[----:B------:R-:W-:Y:S05]  /*02e0*/  @!P2 BRA `(.L_x_4) ;  /* 0x000000080020a947 */ /* 0x000fea0003800000 */
[----:B------:R-:W-:Y:S01]  /*02f0*/  ISETP.GE.U32.AND P2, PT, R18, 0x10, PT ;  /* 0x000000101200780c */ /* 0x000fe20003f46070 */
[----:B------:R-:W-:Y:S02]  /*0300*/  IMAD R14, R15, R18, RZ ;  /* 0x000000120f0e7224 */ /* 0x000fe400078e02ff */
[----:B------:R-:W-:-:S10]  /*0310*/  IMAD.MOV.U32 R15, RZ, RZ, RZ ;  /* 0x000000ffff0f7224 */ /* 0x000fd400078e00ff */
[----:B------:R-:W-:Y:S05]  /*0320*/  @!P2 BRA `(.L_x_5) ;  /* 0x0000000000dca947 */ /* 0x000fea0003800000 */
[----:B------:R-:W0:Y:S01]  /*0330*/  LDCU.64 UR6, c[0x0][0x390] ;  /* 0x00007200ff0677ac */ /* 0x000e220008000a00 */
[----:B------:R-:W-:Y:S02]  /*0340*/  IMAD.SHL.U32 R10, R14, 0x4, RZ ;  /* 0x000000040e0a7824 */ /* 0x000fe400078e00ff */
[----:B------:R-:W-:Y:S01]  /*0350*/  IMAD.MOV.U32 R15, RZ, RZ, R0 ;  /* 0x000000ffff0f7224 */ /* 0x000fe200078e0000 */
[----:B------:R-:W1:Y:S02]  /*0360*/  LDCU.64 UR8, c[0x0][0x388] ;  /* 0x00007100ff0877ac */ /* 0x000e640008000a00 */
[C---:B0-----:R-:W-:Y:S02]  /*0370*/  IADD3 R20, P2, PT, R10.reuse, UR6, RZ ;  /* 0x000000060a147c10 */ /* 0x041fe4000ff5e0ff */
[----:B-1----:R-:W-:Y:S02]  /*0380*/  IADD3 R10, P4, PT, R10, UR8, RZ ;  /* 0x000000080a0a7c10 */ /* 0x002fe4000ff9e0ff */
[----:B------:R-:W-:-:S02]  /*0390*/  IADD3 R20, P3, PT, R20, 0x20, RZ ;  /* 0x0000002014147810 */ /* 0x000fc40007f7e0ff */
[----:B------:R-:W-:Y:S02]  /*03a0*/  IADD3 R18, P5, PT, R10, 0x20, RZ ;  /* 0x000000200a127810 */ /* 0x000fe40007fbe0ff */
[----:B------:R-:W-:-:S04]  /*03b0*/  SHF.R.U32.HI R10, RZ, 0x1e, R14 ;  /* 0x0000001eff0a7819 */ /* 0x000fc8000001160e */
[--C-:B------:R-:W-:Y:S02]  /*03c0*/  IADD3.X R19, PT, PT, RZ, UR7, R10.reuse, P3, P2 ;  /* 0x00000007ff137c10 */ /* 0x100fe40009fe440a */
[----:B------:R-:W-:-:S07]  /*03d0*/  IADD3.X R27, PT, PT, RZ, UR9, R10, P5, P4 ;  /* 0x00000009ff1b7c10 */ /* 0x000fce000afe840a */
.L_x_6:
[----:B------:R-:W-:Y:S02]  /*03e0*/  IMAD.MOV.U32 R12, RZ, RZ, R20 ;  /* 0x000000ffff0c7224 */ /* 0x000fe400078e0014 */
[----:B------:R-:W-:-:S05]  /*03f0*/  IMAD.MOV.U32 R13, RZ, RZ, R19 ;  /* 0x000000ffff0d7224 */ /* 0x000fca00078e0013 */
[----:B------:R-:W2:Y:S01]  /*0400*/  LDG.E R19, desc[UR4][R12.64+-0x20] ;  /* 0xffffe0040c137981 */ /* 0x000ea2000c1e1900 */
[----:B-1----:R-:W-:Y:S02]  /*0410*/  IMAD.MOV.U32 R10, RZ, RZ, R18 ;  /* 0x000000ffff0a7224 */ /* 0x002fe400078e0012 */
[----:B------:R-:W-:-:S05]  /*0420*/  IMAD.MOV.U32 R11, RZ, RZ, R27 ;  /* 0x000000ffff0b7224 */ /* 0x000fca00078e001b */
[----:B--2---:R0:W-:Y:S04]  /*0430*/  STG.E desc[UR4][R10.64+-0x20], R19 ;  /* 0xffffe0130a007986 */ /* 0x0041e8000c101904 */
[----:B------:R-:W2:Y:S04]  /*0440*/  LDG.E R21, desc[UR4][R12.64+-0x1c] ;  /* 0xffffe4040c157981 */ /* 0x000ea8000c1e1900 */
[----:B--2---:R1:W-:Y:S04]  /*0450*/  STG.E desc[UR4][R10.64+-0x1c], R21 ;  /* 0xffffe4150a007986 */ /* 0x0043e8000c101904 */
[----:B------:R-:W2:Y:S04]  /*0460*/  LDG.E R23, desc[UR4][R12.64+-0x18] ;  /* 0xffffe8040c177981 */ /* 0x000ea8000c1e1900 */
[----:B--2---:R2:W-:Y:S04]  /*0470*/  STG.E desc[UR4][R10.64+-0x18], R23 ;  /* 0xffffe8170a007986 */ /* 0x0045e8000c101904 */
[----:B------:R-:W3:Y:S04]  /*0480*/  LDG.E R25, desc[UR4][R12.64+-0x14] ;  /* 0xffffec040c197981 */ /* 0x000ee8000c1e1900 */
[----:B---3--:R3:W-:Y:S04]  /*0490*/  STG.E desc[UR4][R10.64+-0x14], R25 ;  /* 0xffffec190a007986 */ /* 0x0087e8000c101904 */
[----:B------:R-:W4:Y:S04]  /*04a0*/  LDG.E R27, desc[UR4][R12.64+-0x10] ;  /* 0xfffff0040c1b7981 */ /* 0x000f28000c1e1900 */
[----:B----4-:R4:W-:Y:S04]  /*04b0*/  STG.E desc[UR4][R10.64+-0x10], R27 ;  /* 0xfffff01b0a007986 */ /* 0x0109e8000c101904 */
[----:B------:R-:W5:Y:S04]  /*04c0*/  LDG.E R29, desc[UR4][R12.64+-0xc] ;  /* 0xfffff4040c1d7981 */ /* 0x000f68000c1e1900 */
[----:B-----5:R5:W-:Y:S04]  /*04d0*/  STG.E desc[UR4][R10.64+-0xc], R29 ;  /* 0xfffff41d0a007986 */ /* 0x020be8000c101904 */
[----:B0-----:R-:W2:Y:S04]  /*04e0*/  LDG.E R19, desc[UR4][R12.64+-0x8] ;  /* 0xfffff8040c137981 */ /* 0x001ea8000c1e1900 */
[----:B--2---:R0:W-:Y:S04]  /*04f0*/  STG.E desc[UR4][R10.64+-0x8], R19 ;  /* 0xfffff8130a007986 */ /* 0x0041e8000c101904 */
[----:B-1----:R-:W2:Y:S04]  /*0500*/  LDG.E R21, desc[UR4][R12.64+-0x4] ;  /* 0xfffffc040c157981 */ /* 0x002ea8000c1e1900 */
[----:B--2---:R1:W-:Y:S04]  /*0510*/  STG.E desc[UR4][R10.64+-0x4], R21 ;  /* 0xfffffc150a007986 */ /* 0x0043e8000c101904 */
[----:B------:R-:W2:Y:S04]  /*0520*/  LDG.E R23, desc[UR4][R12.64] ;  /* 0x000000040c177981 */ /* 0x000ea8000c1e1900 */
[----:B--2---:R2:W-:Y:S04]  /*0530*/  STG.E desc[UR4][R10.64], R23 ;  /* 0x000000170a007986 */ /* 0x0045e8000c101904 */
[----:B---3--:R-:W3:Y:S04]  /*0540*/  LDG.E R25, desc[UR4][R12.64+0x4] ;  /* 0x000004040c197981 */ /* 0x008ee8000c1e1900 */
[----:B---3--:R3:W-:Y:S04]  /*0550*/  STG.E desc[UR4][R10.64+0x4], R25 ;  /* 0x000004190a007986 */ /* 0x0087e8000c101904 */
[----:B----4-:R-:W4:Y:S04]  /*0560*/  LDG.E R27, desc[UR4][R12.64+0x8] ;  /* 0x000008040c1b7981 */ /* 0x010f28000c1e1900 */
[----:B----4-:R-:W-:Y:S04]  /*0570*/  STG.E desc[UR4][R10.64+0x8], R27 ;  /* 0x0000081b0a007986 */ /* 0x010fe8000c101904 */
[----:B-----5:R-:W4:Y:S04]  /*0580*/  LDG.E R29, desc[UR4][R12.64+0xc] ;  /* 0x00000c040c1d7981 */ /* 0x020f28000c1e1900 */
[----:B----4-:R-:W-:Y:S04]  /*0590*/  STG.E desc[UR4][R10.64+0xc], R29 ;  /* 0x00000c1d0a007986 */ /* 0x010fe8000c101904 */
[----:B0-----:R-:W4:Y:S04]  /*05a0*/  LDG.E R19, desc[UR4][R12.64+0x10] ;  /* 0x000010040c137981 */ /* 0x001f28000c1e1900 */
[----:B----4-:R0:W-:Y:S04]  /*05b0*/  STG.E desc[UR4][R10.64+0x10], R19 ;  /* 0x000010130a007986 */ /* 0x0101e8000c101904 */
[----:B-1----:R-:W4:Y:S04]  /*05c0*/  LDG.E R21, desc[UR4][R12.64+0x14] ;  /* 0x000014040c157981 */ /* 0x002f28000c1e1900 */
[----:B----4-:R1:W-:Y:S04]  /*05d0*/  STG.E desc[UR4][R10.64+0x14], R21 ;  /* 0x000014150a007986 */ /* 0x0103e8000c101904 */
[----:B--2---:R-:W2:Y:S04]  /*05e0*/  LDG.E R23, desc[UR4][R12.64+0x18] ;  /* 0x000018040c177981 */ /* 0x004ea8000c1e1900 */
[----:B--2---:R1:W-:Y:S04]  /*05f0*/  STG.E desc[UR4][R10.64+0x18], R23 ;  /* 0x000018170a007986 */ /* 0x0043e8000c101904 */
[----:B---3--:R-:W2:Y:S01]  /*0600*/  LDG.E R25, desc[UR4][R12.64+0x1c] ;  /* 0x00001c040c197981 */ /* 0x008ea2000c1e1900 */
[----:B------:R-:W-:Y:S01]  /*0610*/  VIADD R15, R15, 0x10 ;  /* 0x000000100f0f7836 */ /* 0x000fe20000000000 */
[----:B------:R-:W-:-:S02]  /*0620*/  IADD3 R20, P3, PT, R12, 0x40, RZ ;  /* 0x000000400c147810 */ /* 0x000fc40007f7e0ff */
[----:B------:R-:W-:Y:S02]  /*0630*/  IADD3 R18, P4, PT, R10, 0x40, RZ ;  /* 0x000000400a127810 */ /* 0x000fe40007f9e0ff */
[----:B------:R-:W-:Y:S01]  /*0640*/  ISETP.NE.AND P2, PT, R15, RZ, PT ;  /* 0x000000ff0f00720c */ /* 0x000fe20003f45270 */
[----:B0-----:R-:W-:Y:S02]  /*0650*/  IMAD.X R19, RZ, RZ, R13, P3 ;  /* 0x000000ffff137224 */ /* 0x001fe400018e060d */
[----:B------:R-:W-:Y:S01]  /*0660*/  IMAD.X R27, RZ, RZ, R11, P4 ;  /* 0x000000ffff1b7224 */ /* 0x000fe200020e060b */
[----:B--2---:R1:W-:Y:S09]  /*0670*/  STG.E desc[UR4][R10.64+0x1c], R25 ;  /* 0x00001c190a007986 */ /* 0x0043f2000c101904 */
[----:B------:R-:W-:Y:S05]  /*0680*/  @P2 BRA `(.L_x_6) ;  /* 0xfffffffc00542947 */ /* 0x000fea000383ffff */
[----:B------:R-:W-:-:S07]  /*0690*/  IMAD.MOV.U32 R15, RZ, RZ, R7 ;  /* 0x000000ffff0f7224 */ /* 0x000fce00078e0007 */
.L_x_5:
[----:B------:R-:W-:-:S13]  /*06a0*/  ISETP.NE.AND P2, PT, R16, RZ, PT ;  /* 0x000000ff1000720c */ /* 0x000fda0003f45270 */
[----:B------:R-:W-:Y:S05]  /*06b0*/  @!P2 BRA `(.L_x_7) ;  /* 0x000000040024a947 */ /* 0x000fea0003800000 */
[----:B-1----:R-:W-:Y:S01]  /*06c0*/  VIADD R10, R16, 0xffffffff ;  /* 0xffffffff100a7836 */ /* 0x002fe20000000000 */
[----:B------:R-:W-:-:S04]  /*06d0*/  ISETP.NE.AND P2, PT, R17, RZ, PT ;  /* 0x000000ff1100720c */ /* 0x000fc80003f45270 */
[----:B------:R-:W-:-:S13]  /*06e0*/  ISETP.GE.U32.AND P3, PT, R10, 0x7, PT ;  /* 0x000000070a00780c */ /* 0x000fda0003f66070 */
[----:B------:R-:W-:Y:S05]  /*06f0*/  @!P3 BRA `(.L_x_8) ;  /* 0x00000000006cb947 */ /* 0x000fea0003800000 */
[----:B------:R-:W0:Y:S01]  /*0700*/  LDCU.64 UR6, c[0x0][0x390] ;  /* 0x00007200ff0677ac */ /* 0x000e220008000a00 */
[----:B------:R-:W-:-:S05]  /*0710*/  IADD3 R11, P3, PT, R14, R15, RZ ;  /* 0x0000000f0e0b7210 */ /* 0x000fca0007f7e0ff */
[----:B------:R-:W-:Y:S02]  /*0720*/  IMAD.X R12, RZ, RZ, RZ, P3 ;  /* 0x000000ffff0c7224 */ /* 0x000fe400018e06ff */
[----:B------:R-:W-:-:S03]  /*0730*/  IMAD.SHL.U32 R10, R11, 0x4, RZ ;  /* 0x000000040b0a7824 */ /* 0x000fc600078e00ff */
[----:B------:R-:W-:Y:S02]  /*0740*/  SHF.L.U64.HI R11, R11, 0x2, R12 ;  /* 0x000000020b0b7819 */ /* 0x000fe4000001020c */
[----:B0-----:R-:W-:-:S04]  /*0750*/  IADD3 R12, P3, PT, R10, UR6, RZ ;  /* 0x000000060a0c7c10 */ /* 0x001fc8000ff7e0ff */
[----:B------:R-:W-:Y:S01]  /*0760*/  IADD3.X R13, PT, PT, R11, UR7, RZ, P3, !PT ;  /* 0x000000070b0d7c10 */ /* 0x000fe20009ffe4ff */
[----:B------:R-:W0:Y:S04]  /*0770*/  LDCU.64 UR6, c[0x0][0x388] ;  /* 0x00007100ff0677ac */ /* 0x000e280008000a00 */
[----:B------:R-:W2:Y:S01]  /*0780*/  LDG.E R19, desc[UR4][R12.64] ;  /* 0x000000040c137981 */ /* 0x000ea2000c1e1900 */
[----:B0-----:R-:W-:-:S04]  /*0790*/  IADD3 R10, P3, PT, R10, UR6, RZ ;  /* 0x000000060a0a7c10 */ /* 0x001fc8000ff7e0ff */
[----:B------:R-:W-:-:S05]  /*07a0*/  IADD3.X R11, PT, PT, R11, UR7, RZ, P3, !PT ;  /* 0x000000070b0b7c10 */ /* 0x000fca0009ffe4ff */
[----:B--2---:R0:W-:Y:S04]  /*07b0*/  STG.E desc[UR4][R10.64], R19 ;  /* 0x000000130a007986 */ /* 0x0041e8000c101904 */
[----:B------:R-:W2:Y:S04]  /*07c0*/  LDG.E R21, desc[UR4][R12.64+0x4] ;  /* 0x000004040c157981 */ /* 0x000ea8000c1e1900 */
[----:B--2---:R1:W-:Y:S04]  /*07d0*/  STG.E desc[UR4][R10.64+0x4], R21 ;  /* 0x000004150a007986 */ /* 0x0043e8000c101904 */
[----:B------:R-:W2:Y:S04]  /*07e0*/  LDG.E R23, desc[UR4][R12.64+0x8] ;  /* 0x000008040c177981 */ /* 0x000ea8000c1e1900 */
[----:B--2---:R2:W-:Y:S04]  /*07f0*/  STG.E desc[UR4][R10.64+0x8], R23 ;  /* 0x000008170a007986 */ /* 0x0045e8000c101904 */
[----:B------:R-:W3:Y:S04]  /*0800*/  LDG.E R25, desc[UR4][R12.64+0xc] ;  /* 0x00000c040c197981 */ /* 0x000ee8000c1e1900 */
[----:B---3--:R2:W-:Y:S04]  /*0810*/  STG.E desc[UR4][R10.64+0xc], R25 ;  /* 0x00000c190a007986 */ /* 0x0085e8000c101904 */
[----:B------:R-:W3:Y:S04]  /*0820*/  LDG.E R27, desc[UR4][R12.64+0x10] ;  /* 0x000010040c1b7981 */ /* 0x000ee8000c1e1900 */
[----:B---3--:R2:W-:Y:S04]  /*0830*/  STG.E desc[UR4][R10.64+0x10], R27 ;  /* 0x0000101b0a007986 */ /* 0x0085e8000c101904 */
[----:B------:R-:W3:Y:S04]  /*0840*/  LDG.E R29, desc[UR4][R12.64+0x14] ;  /* 0x000014040c1d7981 */ /* 0x000ee8000c1e1900 */
[----:B---3--:R2:W-:Y:S04]  /*0850*/  STG.E desc[UR4][R10.64+0x14], R29 ;  /* 0x0000141d0a007986 */ /* 0x0085e8000c101904 */
[----:B0-----:R-:W3:Y:S04]  /*0860*/  LDG.E R19, desc[UR4][R12.64+0x18] ;  /* 0x000018040c137981 */ /* 0x001ee8000c1e1900 */
[----:B---3--:R2:W-:Y:S04]  /*0870*/  STG.E desc[UR4][R10.64+0x18], R19 ;  /* 0x000018130a007986 */ /* 0x0085e8000c101904 */
[----:B-1----:R-:W3:Y:S01]  /*0880*/  LDG.E R21, desc[UR4][R12.64+0x1c] ;  /* 0x00001c040c157981 */ /* 0x002ee2000c1e1900 */
[----:B------:R-:W-:-:S03]  /*0890*/  VIADD R15, R15, 0x8 ;  /* 0x000000080f0f7836 */ /* 0x000fc60000000000 */
[----:B---3--:R2:W-:Y:S04]  /*08a0*/  STG.E desc[UR4][R10.64+0x1c], R21 ;  /* 0x00001c150a007986 */ /* 0x0085e8000c101904 */
.L_x_8:
[----:B------:R-:W-:Y:S05]  /*08b0*/  @!P2 BRA `(.L_x_7) ;  /* 0x0000000000a4a947 */ /* 0x000fea0003800000 */
[----:B------:R-:W-:Y:S01]  /*08c0*/  ISETP.NE.AND P2, PT, R6, RZ, PT ;  /* 0x000000ff0600720c */ /* 0x000fe20003f45270 */
[----:B------:R-:W-:-:S12]  /*08d0*/  @!P0 BRA `(.L_x_9) ;  /* 0x00000000004c8947 */ /* 0x000fd80003800000 */
[----:B------:R-:W0:Y:S01]  /*08e0*/  LDCU.64 UR6, c[0x0][0x390] ;  /* 0x00007200ff0677ac */ /* 0x000e220008000a00 */
[----:B--2---:R-:W-:-:S05]  /*08f0*/  IADD3 R10, P3, PT, R14, R15, RZ ;  /* 0x0000000f0e0a7210 */ /* 0x004fca0007f7e0ff */
        /* <DEDUP_REMOVED lines=14> */
[----:B------:R-:W2:Y:S01]  /*09e0*/  LDG.E R25, desc[UR4][R12.64+0xc] ;  /* 0x00000c040c197981 */ /* 0x000ea2000c1e1900 */
[----:B------:R-:W-:-:S03]  /*09f0*/  VIADD R15, R15, 0x4 ;  /* 0x000000040f0f7836 */ /* 0x000fc60000000000 */
[----:B--2---:R0:W-:Y:S04]  /*0a00*/  STG.E desc[UR4][R10.64+0xc], R25 ;  /* 0x00000c190a007986 */ /* 0x0041e8000c101904 */
.L_x_9:
[----:B------:R-:W-:Y:S05]  /*0a10*/  @!P2 BRA `(.L_x_7) ;  /* 0x00000000004ca947 */ /* 0x000fea0003800000 */
[----:B------:R-:W1:Y:S01]  /*0a20*/  LDCU.64 UR6, c[0x0][0x390] ;  /* 0x00007200ff0677ac */ /* 0x000e620008000a00 */
[----:B0-2---:R-:W-:-:S05]  /*0a30*/  IADD3 R11, P2, PT, R14, R15, RZ ;  /* 0x0000000f0e0b7210 */ /* 0x005fca0007f5e0ff */
[----:B------:R-:W-:Y:S02]  /*0a40*/  IMAD.X R12, RZ, RZ, RZ, P2 ;  /* 0x000000ffff0c7224 */ /* 0x000fe400010e06ff */
[----:B------:R-:W-:-:S03]  /*0a50*/  IMAD.SHL.U32 R10, R11, 0x4, RZ ;  /* 0x000000040b0a7824 */ /* 0x000fc600078e00ff */
[----:B------:R-:W-:Y:S02]  /*0a60*/  SHF.L.U64.HI R11, R11, 0x2, R12 ;  /* 0x000000020b0b7819 */ /* 0x000fe4000001020c */
[----:B-1----:R-:W-:-:S04]  /*0a70*/  IADD3 R12, P2, PT, R10, UR6, RZ ;  /* 0x000000060a0c7c10 */ /* 0x002fc8000ff5e0ff */
[----:B------:R-:W-:Y:S01]  /*0a80*/  IADD3.X R13, PT, PT, R11, UR7, RZ, P2, !PT ;  /* 0x000000070b0d7c10 */ /* 0x000fe200097fe4ff */
[----:B------:R-:W0:Y:S04]  /*0a90*/  LDCU.64 UR6, c[0x0][0x388] ;  /* 0x00007100ff0677ac */ /* 0x000e280008000a00 */
[----:B------:R-:W2:Y:S01]  /*0aa0*/  LDG.E R15, desc[UR4][R12.64] ;  /* 0x000000040c0f7981 */ /* 0x000ea2000c1e1900 */
[----:B0-----:R-:W-:-:S04]  /*0ab0*/  IADD3 R10, P2, PT, R10, UR6, RZ ;  /* 0x000000060a0a7c10 */ /* 0x001fc8000ff5e0ff */
[----:B------:R-:W-:Y:S02]  /*0ac0*/  IADD3.X R11, PT, PT, R11, UR7, RZ, P2, !PT ;  /* 0x000000070b0b7c10 */ /* 0x000fe400097fe4ff */
[----:B------:R-:W-:-:S03]  /*0ad0*/  ISETP.NE.AND P2, PT, R6, 0x1, PT ;  /* 0x000000010600780c */ /* 0x000fc60003f45270 */
[----:B--2---:R3:W-:Y:S10]  /*0ae0*/  STG.E desc[UR4][R10.64], R15 ;  /* 0x0000000f0a007986 */ /* 0x0047f4000c101904 */
[----:B------:R-:W-:Y:S05]  /*0af0*/  @!P2 BRA `(.L_x_7) ;  /* 0x000000000014a947 */ /* 0x000fea0003800000 */
[----:B---3--:R-:W2:Y:S01]  /*0b00*/  LDG.E R15, desc[UR4][R12.64+0x4] ;  /* 0x000004040c0f7981 */ /* 0x008ea2000c1e1900 */
[----:B------:R-:W-:-:S03]  /*0b10*/  ISETP.NE.AND P2, PT, R6, 0x2, PT ;  /* 0x000000020600780c */ /* 0x000fc60003f45270 */
[----:B--2---:R4:W-:Y:S10]  /*0b20*/  STG.E desc[UR4][R10.64+0x4], R15 ;  /* 0x0000040f0a007986 */ /* 0x0049f4000c101904 */
[----:B------:R-:W2:Y:S04]  /*0b30*/  @P2 LDG.E R19, desc[UR4][R12.64+0x8] ;  /* 0x000008040c132981 */ /* 0x000ea8000c1e1900 */
[----:B--2---:R4:W-:Y:S02]  /*0b40*/  @P2 STG.E desc[UR4][R10.64+0x8], R19 ;  /* 0x000008130a002986 */ /* 0x0049e4000c101904 */
.L_x_7:
[----:B------:R-:W5:Y:S04]  /*0b50*/  LDG.E.64 R2, desc[UR4][R2.64] ;  /* 0x0000000402027981 */ /* 0x000f68000c1e1b00 */
[----:B-----5:R0:W-:Y:S02]  /*0b60*/  STG.E.64 desc[UR4][R4.64], R2 ;  /* 0x0000000204007986 */ /* 0x0201e4000c101b04 */
.L_x_4:
[----:B------:R-:W-:Y:S05]  /*0b70*/  BSYNC.RECONVERGENT B0 ;  /* 0x0000000000007941 */ /* 0x000fea0003800200 */
.L_x_3:
[----:B------:R-:W-:Y:S05]  /*0b80*/  @!P1 BRA `(.L_x_10) ;  /* 0xfffffff400a49947 */ /* 0x000fea000383ffff */
[----:B------:R-:W-:Y:S05]  /*0b90*/  EXIT ;  /* 0x000000000000794d */ /* 0x000fea0003800000 */
.L_x_11:
        /* <DEDUP_REMOVED lines=14> */
.L_x_91:


//--------------------- .text._Z22geneticAlgorithmKernelPK4CityPiS2_PdS3_S3_iiiP17curandStateXORWOW --------------------------
	.section	.text._Z22geneticAlgorithmKernelPK4CityPiS2_PdS3_S3_iiiP17curandStateXORWOW,"ax",@progbits
	.align	128
        .global         _Z22geneticAlgorithmKernelPK4CityPiS2_PdS3_S3_iiiP17curandStateXORWOW
        .type           _Z22geneticAlgorithmKernelPK4CityPiS2_PdS3_S3_iiiP17curandStateXORWOW,@function
        .size           _Z22geneticAlgorithmKernelPK4CityPiS2_PdS3_S3_iiiP17curandStateXORWOW,(.L_x_87 - _Z22geneticAlgorithmKernelPK4CityPiS2_PdS3_S3_iiiP17curandStateXORWOW)
        .other          _Z22geneticAlgorithmKernelPK4CityPiS2_PdS3_S3_iiiP17curandStateXORWOW,@"STO_CUDA_ENTRY STV_DEFAULT"
_Z22geneticAlgorithmKernelPK4CityPiS2_PdS3_S3_iiiP17curandStateXORWOW:
.text._Z22geneticAlgorithmKernelPK4CityPiS2_PdS3_S3_iiiP17curandStateXORWOW:
[----:B------:R-:W-:Y:S01]  /*0000*/  LDC R1, c[0x0][0x37c] ;  /* 0x0000df00ff017b82 */ /* 0x000fe20000000800 */
[----:B------:R-:W0:Y:S07]  /*0010*/  S2R R0, SR_TID.X ;  /* 0x0000000000007919 */ /* 0x000e2e0000002100 */
[----:B------:R-:W0:Y:S01]  /*0020*/  S2UR UR4, SR_CTAID.X ;  /* 0x00000000000479c3 */ /* 0x000e220000002500 */
[----:B------:R-:W1:Y:S07]  /*0030*/  LDCU UR5, c[0x0][0x3b4] ;  /* 0x00007680ff0577ac */ /* 0x000e6e0008000800 */
[----:B------:R-:W0:Y:S02]  /*0040*/  LDC R3, c[0x0][0x360] ;  /* 0x0000d800ff037b82 */ /* 0x000e240000000800 */
[----:B0-----:R-:W-:-:S05]  /*0050*/  IMAD R0, R3, UR4, R0 ;  /* 0x0000000403007c24 */ /* 0x001fca000f8e0200 */
[----:B-1----:R-:W-:-:S13]  /*0060*/  ISETP.GE.U32.AND P0, PT, R0, UR5, PT ;  /* 0x0000000500007c0c */ /* 0x002fda000bf06070 */
[----:B------:R-:W-:Y:S05]  /*0070*/  @P0 EXIT ;  /* 0x000000000000094d */ /* 0x000fea0003800000 */
[----:B------:R-:W0:Y:S01]  /*0080*/  LDC R4, c[0x0][0x3b0] ;  /* 0x0000ec00ff047b82 */ /* 0x000e220000000800 */
[----:B------:R-:W1:Y:S01]  /*0090*/  LDCU UR4, c[0x0][0x370] ;  /* 0x00006e00ff0477ac */ /* 0x000e620008000800 */
[----:B------:R-:W2:Y:S06]  /*00a0*/  LDCU.64 UR8, c[0x0][0x358] ;  /* 0x00006b00ff0877ac */ /* 0x000eac0008000a00 */
[----:B------:R-:W3:Y:S01]  /*00b0*/  LDC.64 R24, c[0x0][0x3c0] ;  /* 0x0000f000ff187b82 */ /* 0x000ee20000000a00 */
[----:B------:R-:W4:Y:S07]  /*00c0*/  LDCU.64 UR10, c[0x0][0x388] ;  /* 0x00007100ff0a77ac */ /* 0x000f2e0008000a00 */
[----:B------:R-:W5:Y:S01]  /*00d0*/  LDC.64 R8, c[0x0][0x3a8] ;  /* 0x0000ea00ff087b82 */ /* 0x000f620000000a00 */
[----:B-1----:R-:W-:-:S02]  /*00e0*/  IMAD R2, R3, UR4, RZ ;  /* 0x0000000403027c24 */ /* 0x002fc4000f8e02ff */
[C---:B0-----:R-:W-:Y:S01]  /*00f0*/  VIADD R3, R4.reuse, 0xffffffff ;  /* 0xffffffff04037836 */ /* 0x041fe20000000000 */
[----:B------:R-:W-:Y:S01]  /*0100*/  LOP3.LUT R4, R4, 0x3, RZ, 0xc0, !PT ;  /* 0x0000000304047812 */ /* 0x000fe200078ec0ff */
[----:B---3--:R-:W-:-:S04]  /*0110*/  IMAD.WIDE.U32 R24, R0, 0x30, R24 ;  /* 0x0000003000187825 */ /* 0x008fc800078e0018 */
[----:B--2-45:R-:W-:-:S07]  /*0120*/  IMAD.WIDE.U32 R8, R0, 0x8, R8 ;  /* 0x0000000800087825 */ /* 0x034fce00078e0008 */
.L_x_47:
[----:B------:R-:W2:Y:S01]  /*0130*/  LDG.E.64 R12, desc[UR8][R24.64] ;  /* 0x00000008180c7981 */ /* 0x000ea2000c1e1b00 */
[----:B------:R-:W0:Y:S01]  /*0140*/  LDCU UR4, c[0x0][0x3b8] ;  /* 0x00007700ff0477ac */ /* 0x000e220008000800 */
[----:B------:R-:W1:Y:S02]  /*0150*/  LDC.64 R26, c[0x0][0x3a0] ;  /* 0x0000e800ff1a7b82 */ /* 0x000e640000000a00 */
[----:B------:R-:W3:Y:S01]  /*0160*/  LDG.E.64 R10, desc[UR8][R24.64+0x10] ;  /* 0x00001008180a7981 */ /* 0x000ee2000c1e1b00 */
[----:B------:R-:W4:Y:S03]  /*0170*/  LDCU UR5, c[0x0][0x3b8] ;  /* 0x00007700ff0577ac */ /* 0x000f260008000800 */
[----:B------:R-:W5:Y:S01]  /*0180*/  LDG.E.64 R14, desc[UR8][R24.64+0x8] ;  /* 0x00000808180e7981 */ /* 0x000f62000c1e1b00 */
[----:B0-----:R-:W0:Y:S08]  /*0190*/  I2F.U32.RP R5, UR4 ;  /* 0x0000000400057d06 */ /* 0x001e300008209000 */
[----:B0-----:R-:W0:Y:S02]  /*01a0*/  MUFU.RCP R5, R5 ;  /* 0x0000000500057308 */ /* 0x001e240000001000 */
[----:B0-----:R-:W-:-:S06]  /*01b0*/  VIADD R6, R5, 0xffffffe ;  /* 0x0ffffffe05067836 */ /* 0x001fcc0000000000 */
[----:B------:R0:W4:Y:S02]  /*01c0*/  F2I.FTZ.U32.TRUNC.NTZ R7, R6 ;  /* 0x0000000600077305 */ /* 0x000124000021f000 */
[----:B0-----:R-:W-:Y:S02]  /*01d0*/  IMAD.MOV.U32 R6, RZ, RZ, RZ ;  /* 0x000000ffff067224 */ /* 0x001fe400078e00ff */
[----:B----4-:R-:W-:-:S04]  /*01e0*/  IMAD.MOV R21, RZ, RZ, -R7 ;  /* 0x000000ffff157224 */ /* 0x010fc800078e0a07 */
[----:B------:R-:W-:-:S04]  /*01f0*/  IMAD R21, R21, UR4, RZ ;  /* 0x0000000415157c24 */ /* 0x000fc8000f8e02ff */
[----:B------:R-:W-:-:S06]  /*0200*/  IMAD.HI.U32 R5, R7, R21, R6 ;  /* 0x0000001507057227 */ /* 0x000fcc00078e0006 */
[----:B------:R-:W-:Y:S01]  /*0210*/  IMAD.HI.U32 R6, R5, R0, RZ ;  /* 0x0000000005067227 */ /* 0x000fe200078e00ff */
[----:B--2---:R-:W-:-:S04]  /*0220*/  SHF.R.U32.HI R16, RZ, 0x2, R13 ;  /* 0x00000002ff107819 */ /* 0x004fc8000001160d */
[----:B------:R-:W-:Y:S02]  /*0230*/  LOP3.LUT R16, R16, R13, RZ, 0x3c, !PT ;  /* 0x0000000d10107212 */ /* 0x000fe400078e3cff */
[----:B---3--:R-:W-:Y:S02]  /*0240*/  SHF.L.U32 R13, R11, 0x4, RZ ;  /* 0x000000040b0d7819 */ /* 0x008fe400000006ff */
[----:B-----5:R-:W-:Y:S01]  /*0250*/  SHF.R.U32.HI R19, RZ, 0x2, R14 ;  /* 0x00000002ff137819 */ /* 0x020fe2000001160e */
[----:B------:R-:W-:-:S05]  /*0260*/  IMAD.SHL.U32 R17, R16, 0x2, RZ ;  /* 0x0000000210117824 */ /* 0x000fca00078e00ff */
[----:B------:R-:W-:Y:S01]  /*0270*/  LOP3.LUT R18, R16, R17, R13, 0x96, !PT ;  /* 0x0000001110127212 */ /* 0x000fe200078e960d */
[----:B------:R-:W-:Y:S01]  /*0280*/  VIADD R16, R12, 0x587c5 ;  /* 0x000587c50c107836 */ /* 0x000fe20000000000 */
[----:B------:R-:W-:Y:S02]  /*0290*/  LOP3.LUT R13, R19, R14, RZ, 0x3c, !PT ;  /* 0x0000000e130d7212 */ /* 0x000fe400078e3cff */
[----:B------:R-:W-:Y:S02]  /*02a0*/  LOP3.LUT R19, R18, R11, RZ, 0x3c, !PT ;  /* 0x0000000b12137212 */ /* 0x000fe400078e3cff */
[----:B------:R-:W-:-:S03]  /*02b0*/  SHF.L.U32 R17, R13, 0x1, RZ ;  /* 0x000000010d117819 */ /* 0x000fc600000006ff */
[C---:B------:R-:W-:Y:S02]  /*02c0*/  IMAD.IADD R18, R19.reuse, 0x1, R16 ;  /* 0x0000000113127824 */ /* 0x040fe400078e0210 */
[----:B------:R-:W-:Y:S02]  /*02d0*/  IMAD.SHL.U32 R20, R19, 0x10, RZ ;  /* 0x0000001013147824 */ /* 0x000fe400078e00ff */
[----:B------:R-:W-:-:S03]  /*02e0*/  IMAD.HI.U32 R7, R5, R18, RZ ;  /* 0x0000001205077227 */ /* 0x000fc600078e00ff */
[----:B------:R-:W-:Y:S01]  /*02f0*/  LOP3.LUT R22, R13, R17, R20, 0x96, !PT ;  /* 0x000000110d167212 */ /* 0x000fe200078e9614 */
[----:B------:R-:W-:Y:S01]  /*0300*/  IMAD.MOV R13, RZ, RZ, -R6 ;  /* 0x000000ffff0d7224 */ /* 0x000fe200078e0a06 */
[----:B------:R-:W-:Y:S01]  /*0310*/  IADD3 R20, PT, PT, R12, 0xb0f8a, RZ ;  /* 0x000b0f8a0c147810 */ /* 0x000fe20007ffe0ff */
[----:B------:R-:W-:Y:S01]  /*0320*/  IMAD.MOV R7, RZ, RZ, -R7 ;  /* 0x000000ffff077224 */ /* 0x000fe200078e0a07 */
[----:B------:R-:W-:Y:S01]  /*0330*/  LOP3.LUT R23, R22, R19, RZ, 0x3c, !PT ;  /* 0x0000001316177212 */ /* 0x000fe200078e3cff */
[----:B------:R-:W-:Y:S02]  /*0340*/  IMAD R13, R13, UR4, R0 ;  /* 0x000000040d0d7c24 */ /* 0x000fe4000f8e0200 */
[----:B------:R-:W-:Y:S02]  /*0350*/  IMAD R17, R7, UR5, R18 ;  /* 0x0000000507117c24 */ /* 0x000fe4000f8e0212 */
[----:B------:R-:W-:Y:S01]  /*0360*/  IMAD.IADD R6, R23, 0x1, R20 ;  /* 0x0000000117067824 */ /* 0x000fe200078e0214 */
[----:B------:R-:W-:-:S02]  /*0370*/  ISETP.GE.U32.AND P0, PT, R13, UR4, PT ;  /* 0x000000040d007c0c */ /* 0x000fc4000bf06070 */
[----:B------:R-:W-:Y:S01]  /*0380*/  ISETP.GE.U32.AND P1, PT, R17, UR5, PT ;  /* 0x0000000511007c0c */ /* 0x000fe2000bf26070 */
[----:B------:R-:W-:-:S04]  /*0390*/  IMAD.HI.U32 R7, R5, R6, RZ ;  /* 0x0000000605077227 */ /* 0x000fc800078e00ff */
[----:B------:R-:W-:-:S04]  /*03a0*/  IMAD.MOV R7, RZ, RZ, -R7 ;  /* 0x000000ffff077224 */ /* 0x000fc800078e0a07 */
[----:B------:R-:W-:Y:S02]  /*03b0*/  IMAD R21, R7, UR5, R6 ;  /* 0x0000000507157c24 */ /* 0x000fe4000f8e0206 */
[----:B------:R-:W-:Y:S01]  /*03c0*/  @P0 IADD3 R13, PT, PT, R13, -UR4, RZ ;  /* 0x800000040d0d0c10 */ /* 0x000fe2000fffe0ff */
[----:B------:R-:W-:Y:S01]  /*03d0*/  IMAD.MOV.U32 R7, RZ, RZ, R10 ;  /* 0x000000ffff077224 */ /* 0x000fe200078e000a */
[----:B------:R-:W-:Y:S01]  /*03e0*/  ISETP.NE.U32.AND P0, PT, RZ, UR4, PT ;  /* 0x00000004ff007c0c */ /* 0x000fe2000bf05070 */
[----:B------:R-:W-:Y:S01]  /*03f0*/  @P1 VIADD R17, R17, -UR5 ;  /* 0x8000000511111c36 */ /* 0x000fe20008000000 */
[----:B------:R-:W-:Y:S01]  /*0400*/  ISETP.GE.U32.AND P1, PT, R13, UR4, PT ;  /* 0x000000040d007c0c */ /* 0x000fe2000bf26070 */
[----:B------:R-:W-:Y:S01]  /*0410*/  IMAD.MOV.U32 R6, RZ, RZ, R15 ;  /* 0x000000ffff067224 */ /* 0x000fe200078e000f */
[----:B------:R-:W-:Y:S02]  /*0420*/  ISETP.GE.U32.AND P3, PT, R21, UR5, PT ;  /* 0x0000000515007c0c */ /* 0x000fe4000bf66070 */
[----:B------:R-:W-:-:S02]  /*0430*/  ISETP.GE.U32.AND P2, PT, R17, UR5, PT ;  /* 0x0000000511007c0c */ /* 0x000fc4000bf46070 */
[----:B------:R0:W-:Y:S07]  /*0440*/  STG.E.64 desc[UR8][R24.64+0x8], R6 ;  /* 0x0000080618007986 */ /* 0x0001ee000c101b08 */
[----:B------:R-:W-:Y:S02]  /*0450*/  @P1 IADD3 R13, PT, PT, R13, -UR4, RZ ;  /* 0x800000040d0d1c10 */ /* 0x000fe4000fffe0ff */
[----:B------:R-:W-:Y:S02]  /*0460*/  @P3 VIADD R21, R21, -UR5 ;  /* 0x8000000515153c36 */ /* 0x000fe40008000000 */
[----:B------:R-:W-:Y:S01]  /*0470*/  @P2 VIADD R17, R17, -UR5 ;  /* 0x8000000511112c36 */ /* 0x000fe20008000000 */
[----:B0-----:R-:W-:-:S02]  /*0480*/  LOP3.LUT R6, RZ, UR4, RZ, 0x33, !PT ;  /* 0x00000004ff067c12 */ /* 0x001fc4000f8e33ff */
[----:B------:R-:W-:Y:S02]  /*0490*/  ISETP.GE.U32.AND P1, PT, R21, UR5, PT ;  /* 0x0000000515007c0c */ /* 0x000fe4000bf26070 */
[C---:B------:R-:W-:Y:S02]  /*04a0*/  SEL R13, R6.reuse, R13, !P0 ;  /* 0x0000000d060d7207 */ /* 0x040fe40004000000 */
[----:B------:R-:W-:Y:S02]  /*04b0*/  SEL R18, R6, R17, !P0 ;  /* 0x0000001106127207 */ /* 0x000fe40004000000 */
[----:B------:R-:W-:Y:S01]  /*04c0*/  MOV R17, R14 ;  /* 0x0000000e00117202 */ /* 0x000fe20000000f00 */
[----:B------:R-:W-:-:S04]  /*04d0*/  IMAD.IADD R7, R0, 0x1, -R13 ;  /* 0x0000000100077824 */ /* 0x000fc800078e0a0d */
[----:B------:R-:W-:Y:S01]  /*04e0*/  IMAD.IADD R13, R7, 0x1, R18 ;  /* 0x00000001070d7824 */ /* 0x000fe200078e0212 */
[----:B------:R1:W-:Y:S01]  /*04f0*/  STG.E.64 desc[UR8][R24.64], R16 ;  /* 0x0000001018007986 */ /* 0x0003e2000c101b08 */
[----:B------:R-:W-:Y:S02]  /*0500*/  IMAD.MOV.U32 R18, RZ, RZ, R11 ;  /* 0x000000ffff127224 */ /* 0x000fe400078e000b */
[----:B------:R-:W-:-:S03]  /*0510*/  @P1 VIADD R21, R21, -UR5 ;  /* 0x8000000515151c36 */ /* 0x000fc60008000000 */
[----:B------:R0:W-:Y:S01]  /*0520*/  STG.E.64 desc[UR8][R24.64+0x10], R18 ;  /* 0x0000101218007986 */ /* 0x0001e2000c101b08 */
[----:B-1----:R-:W-:-:S06]  /*0530*/  IMAD.WIDE R16, R13, 0x8, R26 ;  /* 0x000000080d107825 */ /* 0x002fcc00078e021a */
[----:B------:R-:W2:Y:S01]  /*0540*/  LDG.E.64 R16, desc[UR8][R16.64] ;  /* 0x0000000810107981 */ /* 0x000ea2000c1e1b00 */
[----:B------:R-:W-:Y:S01]  /*0550*/  SEL R14, R6, R21, !P0 ;  /* 0x00000015060e7207 */ /* 0x000fe20004000000 */
[----:B------:R-:W-:Y:S01]  /*0560*/  IMAD.MOV.U32 R22, RZ, RZ, R19 ;  /* 0x000000ffff167224 */ /* 0x000fe200078e0013 */
[----:B------:R-:W-:Y:S01]  /*0570*/  MOV R21, R15 ;  /* 0x0000000f00157202 */ /* 0x000fe20000000f00 */
[----:B------:R-:W-:Y:S02]  /*0580*/  STG.E.64 desc[UR8][R24.64+0x8], R10 ;  /* 0x0000080a18007986 */ /* 0x000fe4000c101b08 */
[----:B0-----:R-:W-:Y:S02]  /*0590*/  IMAD.IADD R18, R7, 0x1, R14 ;  /* 0x0000000107127824 */ /* 0x001fe400078e020e */
[----:B------:R0:W-:Y:S04]  /*05a0*/  STG.E.64 desc[UR8][R24.64], R20 ;  /* 0x0000001418007986 */ /* 0x0001e8000c101b08 */
[----:B------:R-:W-:Y:S01]  /*05b0*/  STG.E.64 desc[UR8][R24.64+0x10], R22 ;  /* 0x0000101618007986 */ /* 0x000fe2000c101b08 */
[----:B0-----:R-:W-:-:S06]  /*05c0*/  IMAD.WIDE R20, R18, 0x8, R26 ;  /* 0x0000000812147825 */ /* 0x001fcc00078e021a */
[----:B------:R-:W3:Y:S01]  /*05d0*/  LDG.E.64 R20, desc[UR8][R20.64] ;  /* 0x0000000814147981 */ /* 0x000ee2000c1e1b00 */
[C---:B--2---:R-:W-:Y:S01]  /*05e0*/  DSETP.MAX.AND P2, P3, R16.reuse, -1, PT ;  /* 0xbff000001000742a */ /* 0x044fe20003b4f000 */
[----:B------:R-:W-:Y:S01]  /*05f0*/  IMAD.MOV.U32 R14, RZ, RZ, R16 ;  /* 0x000000ffff0e7224 */ /* 0x000fe200078e0010 */
[----:B------:R-:W-:Y:S01]  /*0600*/  DSETP.GT.AND P1, PT, R16, -1, PT ;  /* 0xbff000001000742a */ /* 0x000fe20003f24000 */
[----:B------:R-:W-:-:S03]  /*0610*/  MOV R16, 0x80000 ;  /* 0x0008000000107802 */ /* 0x000fc60000000f00 */
[----:B------:R-:W-:-:S08]  /*0620*/  FSEL R17, R17, -1.875, P2 ;  /* 0xbff0000011117808 */ /* 0x000fd00001000000 */
[----:B------:R-:W-:Y:S02]  /*0630*/  @P3 LOP3.LUT R17, R16, 0xbff00000, RZ, 0xfc, !PT ;  /* 0xbff0000010113812 */ /* 0x000fe400078efcff */
[----:B------:R-:W-:Y:S02]  /*0640*/  SEL R16, R14, RZ, P2 ;  /* 0x000000ff0e107207 */ /* 0x000fe40001000000 */
[----:B------:R-:W-:-:S04]  /*0650*/  SHF.R.U32.HI R14, RZ, 0x2, R15 ;  /* 0x00000002ff0e7819 */ /* 0x000fc8000001160f */
[----:B---3--:R-:W-:-:S06]  /*0660*/  DSETP.GT.AND P2, PT, R20, R16, PT ;  /* 0x000000101400722a */ /* 0x008fcc0003f44000 */
[----:B------:R-:W-:Y:S02]  /*0670*/  FSEL R28, R20, R16, P2 ;  /* 0x00000010141c7208 */ /* 0x000fe40001000000 */
[----:B------:R-:W-:Y:S01]  /*0680*/  LOP3.LUT R16, R14, R15, RZ, 0x3c, !PT ;  /* 0x0000000f0e107212 */ /* 0x000fe200078e3cff */
[----:B------:R-:W-:Y:S01]  /*0690*/  IMAD.MOV.U32 R14, RZ, RZ, R11 ;  /* 0x000000ffff0e7224 */ /* 0x000fe200078e000b */
[----:B------:R-:W-:Y:S01]  /*06a0*/  FSEL R29, R21, R17, P2 ;  /* 0x00000011151d7208 */ /* 0x000fe20001000000 */
[----:B------:R-:W-:Y:S01]  /*06b0*/  IMAD.MOV.U32 R15, RZ, RZ, R19 ;  /* 0x000000ffff0f7224 */ /* 0x000fe200078e0013 */
[----:B------:R-:W-:Y:S01]  /*06c0*/  SHF.L.U32 R17, R23, 0x4, RZ ;  /* 0x0000000417117819 */ /* 0x000fe200000006ff */
[----:B------:R-:W-:-:S03]  /*06d0*/  IMAD.SHL.U32 R20, R16, 0x2, RZ ;  /* 0x0000000210147824 */ /* 0x000fc600078e00ff */
[----:B------:R0:W-:Y:S02]  /*06e0*/  STG.E.64 desc[UR8][R24.64+0x8], R14 ;  /* 0x0000080e18007986 */ /* 0x0001e4000c101b08 */
[----:B------:R-:W-:-:S04]  /*06f0*/  LOP3.LUT R20, R16, R20, R17, 0x96, !PT ;  /* 0x0000001410147212 */ /* 0x000fc800078e9611 */
[----:B------:R-:W-:Y:S01]  /*0700*/  LOP3.LUT R17, R20, R23, RZ, 0x3c, !PT ;  /* 0x0000001714117212 */ /* 0x000fe200078e3cff */
[----:B0-----:R-:W-:Y:S02]  /*0710*/  VIADD R14, R12, 0x10974f ;  /* 0x0010974f0c0e7836 */ /* 0x001fe40000000000 */
[----:B------:R-:W-:Y:S02]  /*0720*/  IMAD.MOV.U32 R15, RZ, RZ, R10 ;  /* 0x000000ffff0f7224 */ /* 0x000fe400078e000a */
[----:B------:R-:W-:-:S03]  /*0730*/  IMAD.IADD R16, R17, 0x1, R14 ;  /* 0x0000000111107824 */ /* 0x000fc600078e020e */
[----:B------:R0:W-:Y:S01]  /*0740*/  STG.E.64 desc[UR8][R24.64], R14 ;  /* 0x0000000e18007986 */ /* 0x0001e2000c101b08 */
[----:B------:R-:W-:-:S05]  /*0750*/  IMAD.HI.U32 R20, R5, R16, RZ ;  /* 0x0000001005147227 */ /* 0x000fca00078e00ff */
[----:B------:R-:W-:-:S05]  /*0760*/  IADD3 R21, PT, PT, -R20, RZ, RZ ;  /* 0x000000ff14157210 */ /* 0x000fca0007ffe1ff */
[----:B------:R-:W-:Y:S02]  /*0770*/  IMAD R21, R21, UR5, R16 ;  /* 0x0000000515157c24 */ /* 0x000fe4000f8e0210 */
[----:B------:R-:W-:-:S03]  /*0780*/  IMAD.MOV.U32 R16, RZ, RZ, R23 ;  /* 0x000000ffff107224 */ /* 0x000fc600078e0017 */
[C---:B------:R-:W-:Y:S02]  /*0790*/  ISETP.GE.U32.AND P3, PT, R21.reuse, UR5, PT ;  /* 0x0000000515007c0c */ /* 0x040fe4000bf66070 */
[----:B------:R1:W-:Y:S11]  /*07a0*/  STG.E.64 desc[UR8][R24.64+0x10], R16 ;  /* 0x0000101018007986 */ /* 0x0003f6000c101b08 */
[----:B------:R-:W-:-:S05]  /*07b0*/  @P3 VIADD R21, R21, -UR5 ;  /* 0x8000000515153c36 */ /* 0x000fca0008000000 */
[----:B------:R-:W-:-:S13]  /*07c0*/  ISETP.GE.U32.AND P3, PT, R21, UR5, PT ;  /* 0x0000000515007c0c */ /* 0x000fda000bf66070 */
[----:B------:R-:W-:-:S05]  /*07d0*/  @P3 VIADD R21, R21, -UR5 ;  /* 0x8000000515153c36 */ /* 0x000fca0008000000 */
[----:B------:R-:W-:-:S04]  /*07e0*/  SEL R20, R6, R21, !P0 ;  /* 0x0000001506147207 */ /* 0x000fc80004000000 */
[----:B------:R-:W-:-:S05]  /*07f0*/  IADD3 R20, PT, PT, R7, R20, RZ ;  /* 0x0000001407147210 */ /* 0x000fca0007ffe0ff */
[----:B0-----:R-:W-:-:S06]  /*0800*/  IMAD.WIDE R14, R20, 0x8, R26 ;  /* 0x00000008140e7825 */ /* 0x001fcc00078e021a */
[----:B------:R-:W2:Y:S01]  /*0810*/  LDG.E.64 R14, desc[UR8][R14.64] ;  /* 0x000000080e0e7981 */ /* 0x000ea2000c1e1b00 */
[----:B------:R-:W-:Y:S02]  /*0820*/  @!P2 SEL R18, R13, 0xffffffff, P1 ;  /* 0xffffffff0d12a807 */ /* 0x000fe40000800000 */
[----:B------:R-:W-:-:S04]  /*0830*/  SHF.R.U32.HI R13, RZ, 0x2, R10 ;  /* 0x00000002ff0d7819 */ /* 0x000fc8000001160a */
[----:B------:R-:W-:Y:S02]  /*0840*/  LOP3.LUT R13, R13, R10, RZ, 0x3c, !PT ;  /* 0x0000000a0d0d7212 */ /* 0x000fe400078e3cff */
[----:B------:R-:W-:-:S03]  /*0850*/  SHF.L.U32 R10, R17, 0x4, RZ ;  /* 0x00000004110a7819 */ /* 0x000fc600000006ff */
[----:B-1----:R-:W-:-:S05]  /*0860*/  IMAD.SHL.U32 R16, R13, 0x2, RZ ;  /* 0x000000020d107824 */ /* 0x002fca00078e00ff */
[----:B------:R-:W-:Y:S01]  /*0870*/  LOP3.LUT R16, R13, R16, R10, 0x96, !PT ;  /* 0x000000100d107212 */ /* 0x000fe200078e960a */
[----:B------:R-:W-:-:S05]  /*0880*/  VIADD R10, R12, 0x161f14 ;  /* 0x00161f140c0a7836 */ /* 0x000fca0000000000 */
[----:B------:R-:W-:Y:S01]  /*0890*/  STG.E.64 desc[UR8][R24.64], R10 ;  /* 0x0000000a18007986 */ /* 0x000fe2000c101b08 */
[----:B--2---:R-:W-:-:S06]  /*08a0*/  DSETP.GT.AND P1, PT, R14, R28, PT ;  /* 0x0000001c0e00722a */ /* 0x004fcc0003f24000 */
[----:B------:R-:W-:Y:S01]  /*08b0*/  FSEL R28, R14, R28, P1 ;  /* 0x0000001c0e1c7208 */ /* 0x000fe20000800000 */
[----:B------:R-:W-:Y:S01]  /*08c0*/  IMAD.MOV.U32 R14, RZ, RZ, R19 ;  /* 0x000000ffff0e7224 */ /* 0x000fe200078e0013 */
[----:B------:R-:W-:Y:S01]  /*08d0*/  FSEL R29, R15, R29, P1 ;  /* 0x0000001d0f1d7208 */ /* 0x000fe20000800000 */
[----:B------:R-:W-:-:S05]  /*08e0*/  IMAD.MOV.U32 R15, RZ, RZ, R23 ;  /* 0x000000ffff0f7224 */ /* 0x000fca00078e0017 */
[----:B------:R0:W-:Y:S02]  /*08f0*/  STG.E.64 desc[UR8][R24.64+0x8], R14 ;  /* 0x0000080e18007986 */ /* 0x0001e4000c101b08 */
[----:B0-----:R-:W-:Y:S01]  /*0900*/  LOP3.LUT R15, R16, R17, RZ, 0x3c, !PT ;  /* 0x00000011100f7212 */ /* 0x001fe200078e3cff */
[----:B------:R-:W-:-:S04]  /*0910*/  IMAD.MOV.U32 R14, RZ, RZ, R17 ;  /* 0x000000ffff0e7224 */ /* 0x000fc800078e0011 */
[----:B------:R-:W-:Y:S01]  /*0920*/  IMAD.IADD R16, R15, 0x1, R10 ;  /* 0x000000010f107824 */ /* 0x000fe200078e020a */
[----:B------:R0:W-:Y:S03]  /*0930*/  STG.E.64 desc[UR8][R24.64+0x10], R14 ;  /* 0x0000100e18007986 */ /* 0x0001e6000c101b08 */
[----:B------:R-:W-:-:S04]  /*0940*/  IMAD.HI.U32 R13, R5, R16, RZ ;  /* 0x00000010050d7227 */ /* 0x000fc800078e00ff */
[----:B------:R-:W-:-:S04]  /*0950*/  IMAD.MOV R13, RZ, RZ, -R13 ;  /* 0x000000ffff0d7224 */ /* 0x000fc800078e0a0d */
[----:B------:R-:W-:-:S05]  /*0960*/  IMAD R13, R13, UR5, R16 ;  /* 0x000000050d0d7c24 */ /* 0x000fca000f8e0210 */
[----:B------:R-:W-:-:S13]  /*0970*/  ISETP.GE.U32.AND P2, PT, R13, UR5, PT ;  /* 0x000000050d007c0c */ /* 0x000fda000bf46070 */
[----:B------:R-:W-:-:S04]  /*0980*/  @P2 IADD3 R13, PT, PT, R13, -UR5, RZ ;  /* 0x800000050d0d2c10 */ /* 0x000fc8000fffe0ff */
[----:B------:R-:W-:-:S13]  /*0990*/  ISETP.GE.U32.AND P2, PT, R13, UR5, PT ;  /* 0x000000050d007c0c */ /* 0x000fda000bf46070 */
[----:B------:R-:W-:-:S05]  /*09a0*/  @P2 VIADD R13, R13, -UR5 ;  /* 0x800000050d0d2c36 */ /* 0x000fca0008000000 */
[----:B------:R-:W-:-:S05]  /*09b0*/  SEL R16, R6, R13, !P0 ;  /* 0x0000000d06107207 */ /* 0x000fca0004000000 */
[----:B------:R-:W-:-:S04]  /*09c0*/  IMAD.IADD R13, R7, 0x1, R16 ;  /* 0x00000001070d7824 */ /* 0x000fc800078e0210 */
[----:B------:R-:W-:-:S06]  /*09d0*/  IMAD.WIDE R30, R13, 0x8, R26 ;  /* 0x000000080d1e7825 */ /* 0x000fcc00078e021a */
[----:B------:R-:W2:Y:S01]  /*09e0*/  LDG.E.64 R30, desc[UR8][R30.64] ;  /* 0x000000081e1e7981 */ /* 0x000ea2000c1e1b00 */
[----:B------:R-:W-:-:S04]  /*09f0*/  SHF.R.U32.HI R10, RZ, 0x2, R11 ;  /* 0x00000002ff0a7819 */ /* 0x000fc8000001160b */
[----:B------:R-:W-:Y:S01]  /*0a00*/  LOP3.LUT R10, R10, R11, RZ, 0x3c, !PT ;  /* 0x0000000b0a0a7212 */ /* 0x000fe200078e3cff */
[----:B------:R-:W-:-:S03]  /*0a10*/  IMAD.SHL.U32 R11, R15, 0x10, RZ ;  /* 0x000000100f0b7824 */ /* 0x000fc600078e00ff */
[----:B------:R-:W-:-:S04]  /*0a20*/  SHF.L.U32 R16, R10, 0x1, RZ ;  /* 0x000000010a107819 */ /* 0x000fc800000006ff */
[----:B------:R-:W-:-:S04]  /*0a30*/  LOP3.LUT R16, R10, R16, R11, 0x96, !PT ;  /* 0x000000100a107212 */ /* 0x000fc800078e960b */
[----:B------:R-:W-:Y:S01]  /*0a40*/  LOP3.LUT R11, R16, R15, RZ, 0x3c, !PT ;  /* 0x0000000f100b7212 */ /* 0x000fe200078e3cff */
[----:B------:R-:W-:-:S05]  /*0a50*/  IMAD.MOV.U32 R16, RZ, RZ, R23 ;  /* 0x000000ffff107224 */ /* 0x000fca00078e0017 */
[----:B------:R-:W-:Y:S01]  /*0a60*/  STG.E.64 desc[UR8][R24.64+0x8], R16 ;  /* 0x0000081018007986 */ /* 0x000fe2000c101b08 */
[----:B--2---:R-:W-:-:S06]  /*0a70*/  DSETP.GT.AND P2, PT, R30, R28, PT ;  /* 0x0000001c1e00722a */ /* 0x004fcc0003f44000 */
[----:B------:R-:W-:Y:S02]  /*0a80*/  FSEL R28, R30, R28, P2 ;  /* 0x0000001c1e1c7208 */ /* 0x000fe40001000000 */
[----:B------:R-:W-:-:S06]  /*0a90*/  FSEL R29, R31, R29, P2 ;  /* 0x0000001d1f1d7208 */ /* 0x000fcc0001000000 */
[----:B------:R-:W-:Y:S01]  /*0aa0*/  @!P2 SEL R13, R20, R18, P1 ;  /* 0x00000012140da207 */ /* 0x000fe20000800000 */
[----:B------:R-:W-:-:S04]  /*0ab0*/  VIADD R18, R12, 0x1ba6d9 ;  /* 0x001ba6d90c127836 */ /* 0x000fc80000000000 */
[----:B------:R-:W-:Y:S01]  /*0ac0*/  IMAD.IADD R10, R11, 0x1, R18 ;  /* 0x000000010b0a7824 */ /* 0x000fe200078e0212 */
[----:B------:R1:W-:Y:S03]  /*0ad0*/  STG.E.64 desc[UR8][R24.64], R18 ;  /* 0x0000001218007986 */ /* 0x0003e6000c101b08 */
[----:B0-----:R-:W-:-:S05]  /*0ae0*/  IMAD.HI.U32 R14, R5, R10, RZ ;  /* 0x0000000a050e7227 */ /* 0x001fca00078e00ff */
        /* <DEDUP_REMOVED lines=10> */
[----:B------:R-:W-:-:S06]  /*0b90*/  IMAD.WIDE R30, R20, 0x8, R26 ;  /* 0x00000008141e7825 */ /* 0x000fcc00078e021a */
[----:B------:R-:W2:Y:S01]  /*0ba0*/  LDG.E.64 R30, desc[UR8][R30.64] ;  /* 0x000000081e1e7981 */ /* 0x000ea2000c1e1b00 */
[----:B------:R-:W-:Y:S02]  /*0bb0*/  SHF.R.U32.HI R14, RZ, 0x2, R19 ;  /* 0x00000002ff0e7819 */ /* 0x000fe40000011613 */
[----:B------:R-:W-:Y:S02]  /*0bc0*/  SHF.R.U32.HI R22, RZ, 0x2, R23 ;  /* 0x00000002ff167819 */ /* 0x000fe40000011617 */
[----:B------:R-:W-:Y:S01]  /*0bd0*/  LOP3.LUT R14, R14, R19, RZ, 0x3c, !PT ;  /* 0x000000130e0e7212 */ /* 0x000fe200078e3cff */
[----:B-1----:R-:W-:Y:S01]  /*0be0*/  IMAD.SHL.U32 R19, R11, 0x10, RZ ;  /* 0x000000100b137824 */ /* 0x002fe200078e00ff */
[----:B------:R-:W-:Y:S02]  /*0bf0*/  LOP3.LUT R21, R22, R23, RZ, 0x3c, !PT ;  /* 0x0000001716157212 */ /* 0x000fe400078e3cff */
[----:B------:R-:W-:Y:S01]  /*0c00*/  IADD3 R22, PT, PT, R12, 0x212e9e, RZ ;  /* 0x00212e9e0c167810 */ /* 0x000fe20007ffe0ff */
[----:B------:R-:W-:-:S02]  /*0c10*/  IMAD.SHL.U32 R18, R14, 0x2, RZ ;  /* 0x000000020e127824 */ /* 0x000fc400078e00ff */
[----:B------:R-:W-:Y:S02]  /*0c20*/  IMAD.SHL.U32 R16, R21, 0x2, RZ ;  /* 0x0000000215107824 */ /* 0x000fe400078e00ff */
[----:B------:R-:W-:Y:S01]  /*0c30*/  STG.E.64 desc[UR8][R24.64], R22 ;  /* 0x0000001618007986 */ /* 0x000fe2000c101b08 */
[----:B------:R-:W-:-:S04]  /*0c40*/  LOP3.LUT R18, R14, R18, R19, 0x96, !PT ;  /* 0x000000120e127212 */ /* 0x000fc800078e9613 */
[-C--:B------:R-:W-:Y:S02]  /*0c50*/  LOP3.LUT R19, R18, R11.reuse, RZ, 0x3c, !PT ;  /* 0x0000000b12137212 */ /* 0x080fe400078e3cff */
[----:B------:R-:W-:-:S03]  /*0c60*/  MOV R18, R11 ;  /* 0x0000000b00127202 */ /* 0x000fc60000000f00 */
[C---:B------:R-:W-:Y:S02]  /*0c70*/  IMAD.SHL.U32 R14, R19.reuse, 0x10, RZ ;  /* 0x00000010130e7824 */ /* 0x040fe400078e00ff */
[----:B0-----:R-:W-:Y:S01]  /*0c80*/  IMAD.IADD R10, R19, 0x1, R22 ;  /* 0x00000001130a7824 */ /* 0x001fe200078e0216 */
[----:B------:R-:W-:Y:S02]  /*0c90*/  STG.E.64 desc[UR8][R24.64+0x10], R18 ;  /* 0x0000101218007986 */ /* 0x000fe4000c101b08 */
[----:B------:R-:W-:Y:S01]  /*0ca0*/  LOP3.LUT R21, R21, R16, R14, 0x96, !PT ;  /* 0x0000001015157212 */ /* 0x000fe200078e960e */
[----:B------:R-:W-:-:S03]  /*0cb0*/  IMAD.HI.U32 R14, R5, R10, RZ ;  /* 0x0000000a050e7227 */ /* 0x000fc600078e00ff */
[----:B------:R-:W-:Y:S01]  /*0cc0*/  LOP3.LUT R21, R21, R19, RZ, 0x3c, !PT ;  /* 0x0000001315157212 */ /* 0x000fe200078e3cff */
[----:B------:R-:W-:Y:S01]  /*0cd0*/  VIADD R16, R12, 0x26b663 ;  /* 0x0026b6630c107836 */ /* 0x000fe20000000000 */
[----:B--2---:R-:W-:Y:S01]  /*0ce0*/  DSETP.GT.AND P1, PT, R30, R28, PT ;  /* 0x0000001c1e00722a */ /* 0x004fe20003f24000 */
[----:B------:R-:W-:Y:S01]  /*0cf0*/  IADD3 R29, PT, PT, -R14, RZ, RZ ;  /* 0x000000ff0e1d7210 */ /* 0x000fe20007ffe1ff */
[----:B------:R-:W-:-:S04]  /*0d00*/  IMAD.MOV.U32 R14, RZ, RZ, R17 ;  /* 0x000000ffff0e7224 */ /* 0x000fc800078e0011 */
[----:B------:R-:W-:Y:S01]  /*0d10*/  IMAD R29, R29, UR5, R10 ;  /* 0x000000051d1d7c24 */ /* 0x000fe2000f8e020a */
[----:B------:R0:W-:Y:S04]  /*0d20*/  STG.E.64 desc[UR8][R24.64+0x8], R14 ;  /* 0x0000080e18007986 */ /* 0x0001e8000c101b08 */
[----:B------:R-:W-:Y:S02]  /*0d30*/  ISETP.GE.U32.AND P2, PT, R29, UR5, PT ;  /* 0x000000051d007c0c */ /* 0x000fe4000bf46070 */
[----:B0-----:R-:W-:-:S11]  /*0d40*/  IADD3 R14, PT, PT, R21, R16, RZ ;  /* 0x00000010150e7210 */ /* 0x001fd60007ffe0ff */
[----:B------:R-:W-:Y:S02]  /*0d50*/  @P2 VIADD R29, R29, -UR5 ;  /* 0x800000051d1d2c36 */ /* 0x000fe40008000000 */
[----:B------:R-:W-:-:S03]  /*0d60*/  IMAD.HI.U32 R18, R5, R14, RZ ;  /* 0x0000000e05127227 */ /* 0x000fc600078e00ff */
[----:B------:R-:W-:Y:S01]  /*0d70*/  ISETP.GE.U32.AND P2, PT, R29, UR5, PT ;  /* 0x000000051d007c0c */ /* 0x000fe2000bf46070 */
[----:B------:R-:W-:-:S04]  /*0d80*/  IMAD.MOV R23, RZ, RZ, -R18 ;  /* 0x000000ffff177224 */ /* 0x000fc800078e0a12 */
[----:B------:R-:W-:-:S08]  /*0d90*/  IMAD R23, R23, UR5, R14 ;  /* 0x0000000517177c24 */ /* 0x000fd0000f8e020e */
[----:B------:R-:W-:Y:S01]  /*0da0*/  @P2 VIADD R29, R29, -UR5 ;  /* 0x800000051d1d2c36 */ /* 0x000fe20008000000 */
[----:B------:R-:W-:-:S04]  /*0db0*/  ISETP.GE.U32.AND P2, PT, R23, UR5, PT ;  /* 0x0000000517007c0c */ /* 0x000fc8000bf46070 */
[----:B------:R-:W-:-:S05]  /*0dc0*/  SEL R10, R6, R29, !P0 ;  /* 0x0000001d060a7207 */ /* 0x000fca0004000000 */
[----:B------:R-:W-:Y:S02]  /*0dd0*/  IMAD.IADD R22, R7, 0x1, R10 ;  /* 0x0000000107167824 */ /* 0x000fe400078e020a */
[----:B------:R-:W-:Y:S02]  /*0de0*/  IMAD.MOV.U32 R10, RZ, RZ, R15 ;  /* 0x000000ffff0a7224 */ /* 0x000fe400078e000f */
[----:B------:R-:W-:-:S04]  /*0df0*/  IMAD.WIDE R28, R22, 0x8, R26 ;  /* 0x00000008161c7825 */ /* 0x000fc800078e021a */
[----:B------:R-:W-:Y:S02]  /*0e00*/  @P2 VIADD R23, R23, -UR5 ;  /* 0x8000000517172c36 */ /* 0x000fe40008000000 */
[----:B------:R-:W2:Y:S01]  /*0e10*/  LDG.E.64 R28, desc[UR8][R28.64] ;  /* 0x000000081c1c7981 */ /* 0x000ea2000c1e1b00 */
[----:B------:R-:W-:Y:S02]  /*0e20*/  SEL R13, R20, R13, P1 ;  /* 0x0000000d140d7207 */ /* 0x000fe40000800000 */
[----:B------:R-:W-:Y:S01]  /*0e30*/  ISETP.GE.U32.AND P2, PT, R23, UR5, PT ;  /* 0x0000000517007c0c */ /* 0x000fe2000bf46070 */
[----:B------:R0:W-:Y:S01]  /*0e40*/  STG.E.64 desc[UR8][R24.64+0x8], R10 ;  /* 0x0000080a18007986 */ /* 0x0001e2000c101b08 */
[----:B------:R-:W-:-:S03]  /*0e50*/  MOV R20, R19 ;  /* 0x0000001300147202 */ /* 0x000fc60000000f00 */
[----:B------:R1:W-:Y:S04]  /*0e60*/  STG.E.64 desc[UR8][R24.64], R16 ;  /* 0x0000001018007986 */ /* 0x0003e8000c101b08 */
[----:B------:R-:W-:Y:S04]  /*0e70*/  STG.E.64 desc[UR8][R24.64+0x10], R20 ;  /* 0x0000101418007986 */ /* 0x000fe8000c101b08 */
[----:B------:R-:W-:-:S05]  /*0e80*/  @P2 VIADD R23, R23, -UR5 ;  /* 0x8000000517172c36 */ /* 0x000fca0008000000 */
[----:B0-----:R-:W-:-:S05]  /*0e90*/  SEL R10, R6, R23, !P0 ;  /* 0x00000017060a7207 */ /* 0x001fca0004000000 */
[----:B------:R-:W-:-:S04]  /*0ea0*/  IMAD.IADD R23, R7, 0x1, R10 ;  /* 0x0000000107177824 */ /* 0x000fc800078e020a */
[----:B------:R-:W-:-:S06]  /*0eb0*/  IMAD.WIDE R30, R23, 0x8, R26 ;  /* 0x00000008171e7825 */ /* 0x000fcc00078e021a */
[----:B------:R-:W3:Y:S01]  /*0ec0*/  LDG.E.64 R30, desc[UR8][R30.64] ;  /* 0x000000081e1e7981 */ /* 0x000ee2000c1e1b00 */
[----:B------:R-:W-:Y:S01]  /*0ed0*/  IMAD.MOV.U32 R14, RZ, RZ, 0x80000 ;  /* 0x00080000ff0e7424 */ /* 0x000fe200078e00ff */
[----:B------:R-:W-:Y:S01]  /*0ee0*/  MOV R18, R11 ;  /* 0x0000000b00127202 */ /* 0x000fe20000000f00 */
[----:B-1----:R-:W-:-:S04]  /*0ef0*/  IMAD.MOV.U32 R16, RZ, RZ, R21 ;  /* 0x000000ffff107224 */ /* 0x002fc800078e0015 */
[----:B------:R0:W-:Y:S01]  /*0f00*/  STG.E.64 desc[UR8][R24.64+0x8], R18 ;  /* 0x0000081218007986 */ /* 0x0001e2000c101b08 */
[C---:B--2---:R-:W-:Y:S01]  /*0f10*/  DSETP.MAX.AND P2, P3, R28.reuse, -1, PT ;  /* 0xbff000001c00742a */ /* 0x044fe20003b4f000 */
[----:B------:R-:W-:Y:S01]  /*0f20*/  IMAD.MOV.U32 R10, RZ, RZ, R28 ;  /* 0x000000ffff0a7224 */ /* 0x000fe200078e001c */
[----:B------:R-:W-:-:S04]  /*0f30*/  DSETP.GT.AND P1, PT, R28, -1, PT ;  /* 0xbff000001c00742a */ /* 0x000fc80003f24000 */
[----:B------:R-:W-:Y:S02]  /*0f40*/  SEL R28, R10, RZ, P2 ;  /* 0x000000ff0a1c7207 */ /* 0x000fe40001000000 */
[----:B------:R-:W-:Y:S02]  /*0f50*/  SHF.R.U32.HI R10, RZ, 0x2, R17 ;  /* 0x00000002ff0a7819 */ /* 0x000fe40000011611 */
[----:B------:R-:W-:Y:S02]  /*0f60*/  FSEL R29, R29, -1.875, P2 ;  /* 0xbff000001d1d7808 */ /* 0x000fe40001000000 */
[----:B------:R-:W-:Y:S01]  /*0f70*/  LOP3.LUT R10, R10, R17, RZ, 0x3c, !PT ;  /* 0x000000110a0a7212 */ /* 0x000fe200078e3cff */
[----:B------:R-:W-:Y:S01]  /*0f80*/  IMAD.SHL.U32 R17, R21, 0x10, RZ ;  /* 0x0000001015117824 */ /* 0x000fe200078e00ff */
[----:B------:R-:W-:-:S03]  /*0f90*/  @P3 LOP3.LUT R29, R14, 0xbff00000, RZ, 0xfc, !PT ;  /* 0xbff000000e1d3812 */ /* 0x000fc600078efcff */
[----:B------:R-:W-:-:S05]  /*0fa0*/  IMAD.SHL.U32 R14, R10, 0x2, RZ ;  /* 0x000000020a0e7824 */ /* 0x000fca00078e00ff */
[----:B------:R-:W-:-:S04]  /*0fb0*/  LOP3.LUT R14, R10, R14, R17, 0x96, !PT ;  /* 0x0000000e0a0e7212 */ /* 0x000fc800078e9611 */
[----:B------:R-:W-:Y:S02]  /*0fc0*/  LOP3.LUT R17, R14, R21, RZ, 0x3c, !PT ;  /* 0x000000150e117212 */ /* 0x000fe400078e3cff */
[----:B------:R-:W-:-:S03]  /*0fd0*/  IADD3 R14, PT, PT, R12, 0x2c3e28, RZ ;  /* 0x002c3e280c0e7810 */ /* 0x000fc60007ffe0ff */
[----:B------:R1:W-:Y:S02]  /*0fe0*/  STG.E.64 desc[UR8][R24.64+0x10], R16 ;  /* 0x0000101018007986 */ /* 0x0003e4000c101b08 */
[----:B------:R-:W-:Y:S02]  /*0ff0*/  IMAD.IADD R10, R17, 0x1, R14 ;  /* 0x00000001110a7824 */ /* 0x000fe400078e020e */
[----:B------:R2:W-:Y:S01]  /*1000*/  STG.E.64 desc[UR8][R24.64], R14 ;  /* 0x0000000e18007986 */ /* 0x0005e2000c101b08 */
[----:B---3--:R-:W-:Y:S01]  /*1010*/  DSETP.GT.AND P2, PT, R30, R28, PT ;  /* 0x0000001c1e00722a */ /* 0x008fe20003f44000 */
[----:B0-----:R-:W-:-:S05]  /*1020*/  IMAD.HI.U32 R18, R5, R10, RZ ;  /* 0x0000000a05127227 */ /* 0x001fca00078e00ff */
[----:B------:R-:W-:Y:S01]  /*1030*/  FSEL R29, R31, R29, P2 ;  /* 0x0000001d1f1d7208 */ /* 0x000fe20001000000 */
[----:B------:R-:W-:Y:S01]  /*1040*/  IMAD.MOV R31, RZ, RZ, -R18 ;  /* 0x000000ffff1f7224 */ /* 0x000fe200078e0a12 */
[----:B------:R-:W-:-:S03]  /*1050*/  FSEL R28, R30, R28, P2 ;  /* 0x0000001c1e1c7208 */ /* 0x000fc60001000000 */
[----:B------:R-:W-:-:S05]  /*1060*/  IMAD R31, R31, UR5, R10 ;  /* 0x000000051f1f7c24 */ /* 0x000fca000f8e020a */
[----:B------:R-:W-:-:S13]  /*1070*/  ISETP.GE.U32.AND P3, PT, R31, UR5, PT ;  /* 0x000000051f007c0c */ /* 0x000fda000bf66070 */
[----:B------:R-:W-:-:S05]  /*1080*/  @P3 VIADD R31, R31, -UR5 ;  /* 0x800000051f1f3c36 */ /* 0x000fca0008000000 */
[----:B------:R-:W-:-:S13]  /*1090*/  ISETP.GE.U32.AND P3, PT, R31, UR5, PT ;  /* 0x000000051f007c0c */ /* 0x000fda000bf66070 */
[----:B------:R-:W-:-:S04]  /*10a0*/  @P3 IADD3 R31, PT, PT, R31, -UR5, RZ ;  /* 0x800000051f1f3c10 */ /* 0x000fc8000fffe0ff */
[----:B-1----:R-:W-:-:S05]  /*10b0*/  SEL R16, R6, R31, !P0 ;  /* 0x0000001f06107207 */ /* 0x002fca0004000000 */
[----:B------:R-:W-:-:S04]  /*10c0*/  IMAD.IADD R16, R7, 0x1, R16 ;  /* 0x0000000107107824 */ /* 0x000fc800078e0210 */
[----:B------:R-:W-:-:S06]  /*10d0*/  IMAD.WIDE R30, R16, 0x8, R26 ;  /* 0x00000008101e7825 */ /* 0x000fcc00078e021a */
[----:B------:R-:W3:Y:S01]  /*10e0*/  LDG.E.64 R30, desc[UR8][R30.64] ;  /* 0x000000081e1e7981 */ /* 0x000ee2000c1e1b00 */
[----:B------:R-:W-:Y:S02]  /*10f0*/  SHF.R.U32.HI R10, RZ, 0x2, R15 ;  /* 0x00000002ff0a7819 */ /* 0x000fe4000001160f */
[----:B------:R-:W-:Y:S01]  /*1100*/  @!P2 SEL R23, R22, 0xffffffff, P1 ;  /* 0xffffffff1617a807 */ /* 0x000fe20000800000 */
[----:B------:R0:W-:Y:S01]  /*1110*/  STG.E.64 desc[UR8][R24.64+0x8], R20 ;  /* 0x0000081418007986 */ /* 0x0001e2000c101b08 */
[----:B------:R-:W-:Y:S01]  /*1120*/  LOP3.LUT R10, R10, R15, RZ, 0x3c, !PT ;  /* 0x0000000f0a0a7212 */ /* 0x000fe200078e3cff */
[----:B--2---:R-:W-:-:S04]  /*1130*/  IMAD.SHL.U32 R15, R17, 0x10, RZ ;  /* 0x00000010110f7824 */ /* 0x004fc800078e00ff */
[----:B------:R-:W-:-:S05]  /*1140*/  IMAD.SHL.U32 R14, R10, 0x2, RZ ;  /* 0x000000020a0e7824 */ /* 0x000fca00078e00ff */
[----:B------:R-:W-:Y:S01]  /*1150*/  LOP3.LUT R14, R10, R14, R15, 0x96, !PT ;  /* 0x0000000e0a0e7212 */ /* 0x000fe200078e960f */
[----:B------:R-:W-:-:S03]  /*1160*/  VIADD R10, R12, 0x31c5ed ;  /* 0x0031c5ed0c0a7836 */ /* 0x000fc60000000000 */
[-C--:B------:R-:W-:Y:S02]  /*1170*/  LOP3.LUT R15, R14, R17.reuse, RZ, 0x3c, !PT ;  /* 0x000000110e0f7212 */ /* 0x080fe400078e3cff */
[----:B------:R-:W-:Y:S01]  /*1180*/  MOV R14, R17 ;  /* 0x00000011000e7202 */ /* 0x000fe20000000f00 */
[----:B------:R-:W-:Y:S02]  /*1190*/  STG.E.64 desc[UR8][R24.64], R10 ;  /* 0x0000000a18007986 */ /* 0x000fe4000c101b08 */
[----:B------:R-:W-:Y:S02]  /*11a0*/  IMAD.IADD R18, R15, 0x1, R10 ;  /* 0x000000010f127824 */ /* 0x000fe400078e020a */
[----:B------:R1:W-:Y:S02]  /*11b0*/  STG.E.64 desc[UR8][R24.64+0x10], R14 ;  /* 0x0000100e18007986 */ /* 0x0003e4000c101b08 */
[----:B0-----:R-:W-:Y:S01]  /*11c0*/  IMAD.HI.U32 R20, R5, R18, RZ ;  /* 0x0000001205147227 */ /* 0x001fe200078e00ff */
[----:B---3--:R-:W-:-:S06]  /*11d0*/  DSETP.GT.AND P1, PT, R30, R28, PT ;  /* 0x0000001c1e00722a */ /* 0x008fcc0003f24000 */
[----:B------:R-:W-:Y:S01]  /*11e0*/  FSEL R29, R31, R29, P1 ;  /* 0x0000001d1f1d7208 */ /* 0x000fe20000800000 */
[----:B------:R-:W-:Y:S01]  /*11f0*/  IMAD.MOV R31, RZ, RZ, -R20 ;  /* 0x000000ffff1f7224 */ /* 0x000fe200078e0a14 */
[----:B------:R-:W-:-:S03]  /*1200*/  FSEL R28, R30, R28, P1 ;  /* 0x0000001c1e1c7208 */ /* 0x000fc60000800000 */
[----:B------:R-:W-:-:S05]  /*1210*/  IMAD R31, R31, UR5, R18 ;  /* 0x000000051f1f7c24 */ /* 0x000fca000f8e0212 */
[----:B------:R-:W-:-:S13]  /*1220*/  ISETP.GE.U32.AND P2, PT, R31, UR5, PT ;  /* 0x000000051f007c0c */ /* 0x000fda000bf46070 */
[----:B------:R-:W-:-:S04]  /*1230*/  @P2 IADD3 R31, PT, PT, R31, -UR5, RZ ;  /* 0x800000051f1f2c10 */ /* 0x000fc8000fffe0ff */
[----:B------:R-:W-:-:S13]  /*1240*/  ISETP.GE.U32.AND P2, PT, R31, UR5, PT ;  /* 0x000000051f007c0c */ /* 0x000fda000bf46070 */
[----:B------:R-:W-:-:S05]  /*1250*/  @P2 VIADD R31, R31, -UR5 ;  /* 0x800000051f1f2c36 */ /* 0x000fca0008000000 */
[----:B-1----:R-:W-:-:S05]  /*1260*/  SEL R14, R6, R31, !P0 ;  /* 0x0000001f060e7207 */ /* 0x002fca0004000000 */
[----:B------:R-:W-:-:S04]  /*1270*/  IMAD.IADD R14, R7, 0x1, R14 ;  /* 0x00000001070e7824 */ /* 0x000fc800078e020e */
[----:B------:R-:W-:-:S06]  /*1280*/  IMAD.WIDE R30, R14, 0x8, R26 ;  /* 0x000000080e1e7825 */ /* 0x000fcc00078e021a */
[----:B------:R-:W2:Y:S01]  /*1290*/  LDG.E.64 R30, desc[UR8][R30.64] ;  /* 0x000000081e1e7981 */ /* 0x000ea2000c1e1b00 */
[----:B------:R-:W-:Y:S01]  /*12a0*/  SHF.R.U32.HI R10, RZ, 0x2, R11 ;  /* 0x00000002ff0a7819 */ /* 0x000fe2000001160b */
[----:B--2---:R-:W-:-:S06]  /*12b0*/  DSETP.GT.AND P2, PT, R30, R28, PT ;  /* 0x0000001c1e00722a */ /* 0x004fcc0003f44000 */
[----:B------:R-:W-:-:S08]  /*12c0*/  FSEL R22, R30, R28, P2 ;  /* 0x0000001c1e167208 */ /* 0x000fd00001000000 */
[----:B------:R-:W-:Y:S02]  /*12d0*/  @!P2 SEL R14, R16, R23, P1 ;  /* 0x00000017100ea207 */ /* 0x000fe40000800000 */
[----:B------:R-:W-:Y:S01]  /*12e0*/  LOP3.LUT R16, R10, R11, RZ, 0x3c, !PT ;  /* 0x0000000b0a107212 */ /* 0x000fe200078e3cff */
[----:B------:R-:W-:Y:S01]  /*12f0*/  IMAD.MOV.U32 R10, RZ, RZ, R21 ;  /* 0x000000ffff0a7224 */ /* 0x000fe200078e0015 */
[----:B------:R-:W-:Y:S01]  /*1300*/  FSEL R23, R31, R29, P2 ;  /* 0x0000001d1f177208 */ /* 0x000fe20001000000 */
[----:B------:R-:W-:Y:S01]  /*1310*/  IMAD.SHL.U32 R29, R15, 0x10, RZ ;  /* 0x000000100f1d7824 */ /* 0x000fe200078e00ff */
[----:B------:R-:W-:Y:S01]  /*1320*/  MOV R11, R17 ;  /* 0x00000011000b7202 */ /* 0x000fe20000000f00 */
[----:B------:R-:W-:-:S04]  /*1330*/  IMAD.SHL.U32 R18, R16, 0x2, RZ ;  /* 0x0000000210127824 */ /* 0x000fc800078e00ff */
[----:B------:R0:W-:Y:S01]  /*1340*/  STG.E.64 desc[UR8][R24.64+0x8], R10 ;  /* 0x0000080a18007986 */ /* 0x0001e2000c101b08 */
[----:B------:R-:W-:Y:S01]  /*1350*/  LOP3.LUT R16, R16, R18, R29, 0x96, !PT ;  /* 0x0000001210107212 */ /* 0x000fe200078e961d */
[----:B------:R-:W-:-:S05]  /*1360*/  VIADD R18, R12, 0x374db2 ;  /* 0x00374db20c127836 */ /* 0x000fca0000000000 */
[----:B------:R1:W-:Y:S01]  /*1370*/  STG.E.64 desc[UR8][R24.64], R18 ;  /* 0x0000001218007986 */ /* 0x0003e2000c101b08 */
[----:B0-----:R-:W-:Y:S01]  /*1380*/  LOP3.LUT R11, R16, R15, RZ, 0x3c, !PT ;  /* 0x0000000f100b7212 */ /* 0x001fe200078e3cff */
[----:B------:R-:W-:-:S03]  /*1390*/  IMAD.MOV.U32 R10, RZ, RZ, R15 ;  /* 0x000000ffff0a7224 */ /* 0x000fc600078e000f */
[----:B------:R-:W-:Y:S02]  /*13a0*/  IADD3 R16, PT, PT, R11, R18, RZ ;  /* 0x000000120b107210 */ /* 0x000fe40007ffe0ff */
[----:B------:R0:W-:Y:S03]  /*13b0*/  STG.E.64 desc[UR8][R24.64+0x10], R10 ;  /* 0x0000100a18007986 */ /* 0x0001e6000c101b08 */
[----:B------:R-:W-:-:S04]  /*13c0*/  IMAD.HI.U32 R5, R5, R16, RZ ;  /* 0x0000001005057227 */ /* 0x000fc800078e00ff */
[----:B------:R-:W-:-:S04]  /*13d0*/  IMAD.MOV R5, RZ, RZ, -R5 ;  /* 0x000000ffff057224 */ /* 0x000fc800078e0a05 */
[----:B------:R-:W-:-:S05]  /*13e0*/  IMAD R5, R5, UR5, R16 ;  /* 0x0000000505057c24 */ /* 0x000fca000f8e0210 */
[----:B------:R-:W-:-:S13]  /*13f0*/  ISETP.GE.U32.AND P1, PT, R5, UR5, PT ;  /* 0x0000000505007c0c */ /* 0x000fda000bf26070 */
[----:B------:R-:W-:-:S05]  /*1400*/  @P1 VIADD R5, R5, -UR5 ;  /* 0x8000000505051c36 */ /* 0x000fca0008000000 */
[----:B------:R-:W-:-:S13]  /*1410*/  ISETP.GE.U32.AND P1, PT, R5, UR5, PT ;  /* 0x0000000505007c0c */ /* 0x000fda000bf26070 */
[----:B------:R-:W-:-:S05]  /*1420*/  @P1 VIADD R5, R5, -UR5 ;  /* 0x8000000505051c36 */ /* 0x000fca0008000000 */
[----:B------:R-:W-:Y:S02]  /*1430*/  SEL R6, R6, R5, !P0 ;  /* 0x0000000506067207 */ /* 0x000fe40004000000 */
[----:B------:R-:W2:Y:S02]  /*1440*/  LDC R5, c[0x0][0x3b0] ;  /* 0x0000ec00ff057b82 */ /* 0x000ea40000000800 */
[----:B------:R-:W-:-:S05]  /*1450*/  IADD3 R7, PT, PT, R7, R6, RZ ;  /* 0x0000000607077210 */ /* 0x000fca0007ffe0ff */
[----:B------:R-:W-:-:S06]  /*1460*/  IMAD.WIDE R26, R7, 0x8, R26 ;  /* 0x00000008071a7825 */ /* 0x000fcc00078e021a */
[----:B------:R-:W3:Y:S01]  /*1470*/  LDG.E.64 R26, desc[UR8][R26.64] ;  /* 0x000000081a1a7981 */ /* 0x000ee2000c1e1b00 */
[----:B------:R-:W-:-:S04]  /*1480*/  SHF.R.U32.HI R6, RZ, 0x2, R19 ;  /* 0x00000002ff067819 */ /* 0x000fc80000011613 */
[----:B------:R-:W-:Y:S02]  /*1490*/  LOP3.LUT R6, R6, R19, RZ, 0x3c, !PT ;  /* 0x0000001306067212 */ /* 0x000fe400078e3cff */
[----:B-1----:R-:W-:-:S03]  /*14a0*/  SHF.L.U32 R19, R11, 0x4, RZ ;  /* 0x000000040b137819 */ /* 0x002fc600000006ff */
[C---:B------:R-:W-:Y:S01]  /*14b0*/  IMAD.SHL.U32 R16, R6.reuse, 0x2, RZ ;  /* 0x0000000206107824 */ /* 0x040fe200078e00ff */
[----:B--2---:R-:W1:Y:S04]  /*14c0*/  I2F.U32.RP R20, R5 ;  /* 0x0000000500147306 */ /* 0x004e680000209000 */
[----:B------:R-:W-:Y:S02]  /*14d0*/  LOP3.LUT R16, R6, R16, R19, 0x96, !PT ;  /* 0x0000001006107212 */ /* 0x000fe400078e9613 */
[----:B------:R-:W-:Y:S02]  /*14e0*/  SHF.R.U32.HI R6, RZ, 0x2, R21 ;  /* 0x00000002ff067819 */ /* 0x000fe40000011615 */
[----:B------:R-:W-:Y:S02]  /*14f0*/  LOP3.LUT R18, R16, R11, RZ, 0x3c, !PT ;  /* 0x0000000b10127212 */ /* 0x000fe400078e3cff */
[----:B------:R-:W-:-:S03]  /*1500*/  LOP3.LUT R6, R6, R21, RZ, 0x3c, !PT ;  /* 0x0000001506067212 */ /* 0x000fc600078e3cff */
[----:B------:R-:W-:Y:S01]  /*1510*/  IMAD.SHL.U32 R19, R18, 0x10, RZ ;  /* 0x0000001012137824 */ /* 0x000fe200078e00ff */
[----:B-1----:R-:W1:Y:S01]  /*1520*/  MUFU.RCP R20, R20 ;  /* 0x0000001400147308 */ /* 0x002e620000001000 */
[----:B0-----:R-:W-:-:S05]  /*1530*/  IMAD.SHL.U32 R10, R6, 0x2, RZ ;  /* 0x00000002060a7824 */ /* 0x001fca00078e00ff */
[----:B------:R-:W-:Y:S01]  /*1540*/  LOP3.LUT R19, R6, R10, R19, 0x96, !PT ;  /* 0x0000000a06137212 */ /* 0x000fe200078e9613 */
[----:B------:R-:W-:-:S03]  /*1550*/  IMAD.MOV.U32 R10, RZ, RZ, R15 ;  /* 0x000000ffff0a7224 */ /* 0x000fc600078e000f */
[----:B------:R-:W-:Y:S02]  /*1560*/  LOP3.LUT R19, R19, R18, RZ, 0x3c, !PT ;  /* 0x0000001213137212 */ /* 0x000fe400078e3cff */
[----:B------:R0:W-:Y:S04]  /*1570*/  STG.E.64 desc[UR8][R24.64+0x8], R10 ;  /* 0x0000080a18007986 */ /* 0x0001e8000c101b08 */
[----:B------:R-:W-:Y:S01]  /*1580*/  STG.E.64 desc[UR8][R24.64+0x10], R18 ;  /* 0x0000101218007986 */ /* 0x000fe2000c101b08 */
[----:B-1----:R-:W-:-:S04]  /*1590*/  VIADD R28, R20, 0xffffffe ;  /* 0x0ffffffe141c7836 */ /* 0x002fc80000000000 */
[----:B------:R1:W2:Y:S01]  /*15a0*/  F2I.FTZ.U32.TRUNC.NTZ R29, R28 ;  /* 0x0000001c001d7305 */ /* 0x0002a2000021f000 */
[----:B0-----:R-:W0:Y:S01]  /*15b0*/  LDC.64 R10, c[0x0][0x390] ;  /* 0x0000e400ff0a7b82 */ /* 0x001e220000000a00 */
[----:B-1----:R-:W-:Y:S02]  /*15c0*/  IMAD.MOV.U32 R28, RZ, RZ, RZ ;  /* 0x000000ffff1c7224 */ /* 0x002fe400078e00ff */
[----:B--2---:R-:W-:-:S05]  /*15d0*/  IMAD.MOV R16, RZ, RZ, -R29 ;  /* 0x000000ffff107224 */ /* 0x004fca00078e0a1d */
[----:B------:R-:W-:Y:S01]  /*15e0*/  MOV R6, R16 ;  /* 0x0000001000067202 */ /* 0x000fe20000000f00 */
[C---:B------:R-:W-:Y:S01]  /*15f0*/  VIADD R16, R12.reuse, 0x425d3c ;  /* 0x00425d3c0c107836 */ /* 0x040fe20000000000 */
[----:B------:R-:W-:-:S03]  /*1600*/  IADD3 R12, PT, PT, R12, 0x3cd577, R18 ;  /* 0x003cd5770c0c7810 */ /* 0x000fc60007ffe012 */
[----:B------:R-:W-:Y:S01]  /*1610*/  IMAD R15, R6, R5, RZ ;  /* 0x00000005060f7224 */ /* 0x000fe200078e02ff */
[----:B------:R-:W-:Y:S01]  /*1620*/  IADD3 R20, PT, PT, R19, R16, RZ ;  /* 0x0000001013147210 */ /* 0x000fe20007ffe0ff */
[----:B------:R1:W-:Y:S02]  /*1630*/  STG.E.64 desc[UR8][R24.64], R16 ;  /* 0x0000001018007986 */ /* 0x0003e4000c101b08 */
[----:B------:R-:W-:-:S04]  /*1640*/  IMAD.HI.U32 R29, R29, R15, R28 ;  /* 0x0000000f1d1d7227 */ /* 0x000fc800078e001c */
[----:B------:R-:W-:Y:S02]  /*1650*/  IMAD R15, R0, R5, RZ ;  /* 0x00000005000f7224 */ /* 0x000fe400078e02ff */
[----:B------:R-:W-:-:S04]  /*1660*/  IMAD.HI.U32 R6, R29, R12, RZ ;  /* 0x0000000c1d067227 */ /* 0x000fc800078e00ff */
[----:B------:R-:W-:-:S04]  /*1670*/  IMAD.HI.U32 R29, R29, R20, RZ ;  /* 0x000000141d1d7227 */ /* 0x000fc800078e00ff */
[----:B------:R-:W-:Y:S02]  /*1680*/  IMAD.MOV R6, RZ, RZ, -R6 ;  /* 0x000000ffff067224 */ /* 0x000fe400078e0a06 */
[----:B------:R-:W-:Y:S02]  /*1690*/  IMAD.MOV R29, RZ, RZ, -R29 ;  /* 0x000000ffff1d7224 */ /* 0x000fe400078e0a1d */
[C---:B------:R-:W-:Y:S01]  /*16a0*/  IMAD R12, R5.reuse, R6, R12 ;  /* 0x00000006050c7224 */ /* 0x040fe200078e020c */
[----:B------:R-:W-:Y:S01]  /*16b0*/  LOP3.LUT R6, RZ, R5, RZ, 0x33, !PT ;  /* 0x00000005ff067212 */ /* 0x000fe200078e33ff */
[----:B------:R-:W-:Y:S02]  /*16c0*/  IMAD R20, R5, R29, R20 ;  /* 0x0000001d05147224 */ /* 0x000fe400078e0214 */
[-C--:B-1----:R-:W-:Y:S01]  /*16d0*/  IMAD R16, R13, R5.reuse, RZ ;  /* 0x000000050d107224 */ /* 0x082fe200078e02ff */
[-C--:B------:R-:W-:Y:S01]  /*16e0*/  ISETP.GE.U32.AND P0, PT, R12, R5.reuse, PT ;  /* 0x000000050c00720c */ /* 0x080fe20003f06070 */
[----:B0-----:R-:W-:Y:S01]  /*16f0*/  IMAD.WIDE.U32 R10, R15, 0x4, R10 ;  /* 0x000000040f0a7825 */ /* 0x001fe200078e000a */
[----:B------:R-:W-:-:S02]  /*1700*/  ISETP.GE.U32.AND P1, PT, R20, R5, PT ;  /* 0x000000051400720c */ /* 0x000fc40003f26070 */
[----:B------:R-:W-:-:S09]  /*1710*/  SHF.R.S32.HI R17, RZ, 0x1f, R16 ;  /* 0x0000001fff117819 */ /* 0x000fd20000011410 */
[----:B------:R-:W-:Y:S01]  /*1720*/  @P0 IMAD.IADD R12, R12, 0x1, -R5 ;  /* 0x000000010c0c0824 */ /* 0x000fe200078e0a05 */
[----:B------:R-:W-:Y:S02]  /*1730*/  ISETP.NE.U32.AND P0, PT, R5, RZ, PT ;  /* 0x000000ff0500720c */ /* 0x000fe40003f05070 */
[-C--:B------:R-:W-:Y:S02]  /*1740*/  @P1 IADD3 R20, PT, PT, R20, -R5.reuse, RZ ;  /* 0x8000000514141210 */ /* 0x080fe40007ffe0ff */
[-C--:B------:R-:W-:Y:S02]  /*1750*/  ISETP.GE.U32.AND P1, PT, R12, R5.reuse, PT ;  /* 0x000000050c00720c */ /* 0x080fe40003f26070 */
[----:B------:R-:W-:-:S11]  /*1760*/  ISETP.GE.U32.AND P2, PT, R20, R5, PT ;  /* 0x000000051400720c */ /* 0x000fd60003f46070 */
[--C-:B------:R-:W-:Y:S01]  /*1770*/  @P1 IMAD.IADD R12, R12, 0x1, -R5.reuse ;  /* 0x000000010c0c1824 */ /* 0x100fe200078e0a05 */
[----:B------:R-:W-:Y:S01]  /*1780*/  ISETP.GE.AND P1, PT, R5, 0x1, PT ;  /* 0x000000010500780c */ /* 0x000fe20003f26270 */
[----:B------:R-:W-:-:S03]  /*1790*/  @P2 IMAD.IADD R20, R20, 0x1, -R5 ;  /* 0x0000000114142824 */ /* 0x000fc600078e0a05 */
[C---:B------:R-:W-:Y:S02]  /*17a0*/  SEL R12, R6.reuse, R12, !P0 ;  /* 0x0000000c060c7207 */ /* 0x040fe40004000000 */
[----:B------:R-:W-:-:S04]  /*17b0*/  SEL R21, R6, R20, !P0 ;  /* 0x0000001406157207 */ /* 0x000fc80004000000 */
[----:B------:R-:W-:Y:S01]  /*17c0*/  VIMNMX R19, PT, PT, R12, R21, PT ;  /* 0x000000150c137248 */ /* 0x000fe20003fe0100 */
[----:B---3--:R-:W-:-:S06]  /*17d0*/  DSETP.GT.AND P2, PT, R26, R22, PT ;  /* 0x000000161a00722a */ /* 0x008fcc0003f44000 */
[----:B------:R-:W-:Y:S02]  /*17e0*/  SEL R18, R7, R14, P2 ;  /* 0x0000000e07127207 */ /* 0x000fe40001000000 */
[----:B------:R-:W-:-:S03]  /*17f0*/  VIMNMX R7, PT, PT, R12, R21, !PT ;  /* 0x000000150c077248 */ /* 0x000fc60007fe0100 */
[----:B------:R-:W-:Y:S01]  /*1800*/  IMAD R18, R18, R5, RZ ;  /* 0x0000000512127224 */ /* 0x000fe200078e02ff */
[----:B------:R-:W-:Y:S06]  /*1810*/  @!P1 BRA `(.L_x_12) ;  /* 0x0000000400289947 */ /* 0x000fec0003800000 */
[----:B------:R-:W-:Y:S01]  /*1820*/  ISETP.GE.U32.AND P0, PT, R3, 0xf, PT ;  /* 0x0000000f0300780c */ /* 0x000fe20003f06070 */
[----:B------:R-:W-:-:S12]  /*1830*/  IMAD.MOV.U32 R15, RZ, RZ, RZ ;  /* 0x000000ffff0f7224 */ /* 0x000fd800078e00ff */
[----:B------:R-:W-:Y:S05]  /*1840*/  @!P0 BRA `(.L_x_13) ;  /* 0x0000000000788947 */ /* 0x000fea0003800000 */
[----:B------:R-:W0:Y:S01]  /*1850*/  LDC R12, c[0x0][0x3b0] ;  /* 0x0000ec00ff0c7b82 */ /* 0x000e220000000800 */
[----:B------:R-:W-:Y:S02]  /*1860*/  IADD3 R15, P0, PT, R10, 0x20, RZ ;  /* 0x000000200a0f7810 */ /* 0x000fe40007f1e0ff */
[----:B------:R-:W-:-:S03]  /*1870*/  MOV R21, 0xffffffff ;  /* 0xffffffff00157802 */ /* 0x000fc60000000f00 */
[----:B------:R-:W-:Y:S01]  /*1880*/  IMAD.X R20, RZ, RZ, R11, P0 ;  /* 0x000000ffff147224 */ /* 0x000fe200000e060b */
[----:B0-----:R-:W-:-:S05]  /*1890*/  LOP3.LUT R22, R12, 0x7ffffff0, RZ, 0xc0, !PT ;  /* 0x7ffffff00c167812 */ /* 0x001fca00078ec0ff */
[----:B------:R-:W-:-:S07]  /*18a0*/  IMAD.MOV R14, RZ, RZ, -R22 ;  /* 0x000000ffff0e7224 */ /* 0x000fce00078e0a16 */
.L_x_14:
[----:B0-----:R-:W-:Y:S01]  /*18b0*/  IMAD.MOV.U32 R12, RZ, RZ, R15 ;  /* 0x000000ffff0c7224 */ /* 0x001fe200078e000f */
[----:B------:R-:W-:Y:S01]  /*18c0*/  MOV R13, R20 ;  /* 0x00000014000d7202 */ /* 0x000fe20000000f00 */
[----:B------:R-:W-:-:S03]  /*18d0*/  VIADD R14, R14, 0x10 ;  /* 0x000000100e0e7836 */ /* 0x000fc60000000000 */
[----:B------:R-:W-:Y:S01]  /*18e0*/  IADD3 R15, P2, PT, R12, 0x40, RZ ;  /* 0x000000400c0f7810 */ /* 0x000fe20007f5e0ff */
[----:B------:R0:W-:Y:S01]  /*18f0*/  STG.E desc[UR8][R12.64+-0x20], R21 ;  /* 0xffffe0150c007986 */ /* 0x0001e2000c101908 */
[----:B------:R-:W-:-:S03]  /*1900*/  ISETP.NE.AND P0, PT, R14, RZ, PT ;  /* 0x000000ff0e00720c */ /* 0x000fc60003f05270 */
[----:B------:R0:W-:Y:S01]  /*1910*/  STG.E desc[UR8][R12.64+-0x1c], R21 ;  /* 0xffffe4150c007986 */ /* 0x0001e2000c101908 */
[----:B------:R-:W-:-:S03]  /*1920*/  IMAD.X R20, RZ, RZ, R13, P2 ;  /* 0x000000ffff147224 */ /* 0x000fc600010e060d */
[----:B------:R0:W-:Y:S04]  /*1930*/  STG.E desc[UR8][R12.64+-0x18], R21 ;  /* 0xffffe8150c007986 */ /* 0x0001e8000c101908 */
        /* <DEDUP_REMOVED lines=12> */
[----:B------:R0:W-:Y:S01]  /*1a00*/  STG.E desc[UR8][R12.64+0x1c], R21 ;  /* 0x00001c150c007986 */ /* 0x0001e2000c101908 */
[----:B------:R-:W-:Y:S05]  /*1a10*/  @P0 BRA `(.L_x_14) ;  /* 0xfffffffc00a40947 */ /* 0x000fea000383ffff */
[----:B------:R-:W-:-:S07]  /*1a20*/  IMAD.MOV.U32 R15, RZ, RZ, R22 ;  /* 0x000000ffff0f7224 */ /* 0x000fce00078e0016 */
.L_x_13:
[----:B------:R-:W1:Y:S02]  /*1a30*/  LDCU UR4, c[0x0][0x3b0] ;  /* 0x00007600ff0477ac */ /* 0x000e640008000800 */
[----:B-1----:R-:W-:-:S04]  /*1a40*/  ULOP3.LUT UR5, UR4, 0xf, URZ, 0xc0, !UPT ;  /* 0x0000000f04057892 */ /* 0x002fc8000f8ec0ff */
[----:B------:R-:W-:-:S09]  /*1a50*/  UISETP.NE.AND UP0, UPT, UR5, URZ, UPT ;  /* 0x000000ff0500728c */ /* 0x000fd2000bf05270 */
[----:B------:R-:W-:Y:S05]  /*1a60*/  BRA.U !UP0, `(.L_x_12) ;  /* 0x0000000108947547 */ /* 0x000fea000b800000 */
[----:B------:R-:W-:Y:S02]  /*1a70*/  ULOP3.LUT UR6, UR4, 0x7, URZ, 0xc0, !UPT ;  /* 0x0000000704067892 */ /* 0x000fe4000f8ec0ff */
[----:B------:R-:W-:Y:S02]  /*1a80*/  UIADD3 UR4, UPT, UPT, UR5, -0x1, URZ ;  /* 0xffffffff05047890 */ /* 0x000fe4000fffe0ff */
[----:B------:R-:W-:Y:S02]  /*1a90*/  UISETP.NE.AND UP1, UPT, UR6, URZ, UPT ;  /* 0x000000ff0600728c */ /* 0x000fe4000bf25270 */
[----:B------:R-:W-:-:S09]  /*1aa0*/  UISETP.GE.U32.AND UP0, UPT, UR4, 0x7, UPT ;  /* 0x000000070400788c */ /* 0x000fd2000bf06070 */
[----:B------:R-:W-:Y:S05]  /*1ab0*/  BRA.U !UP0, `(.L_x_15) ;  /* 0x00000001082c7547 */ /* 0x000fea000b800000 */
[----:B0-----:R-:W-:Y:S01]  /*1ac0*/  MOV R21, 0xffffffff ;  /* 0xffffffff00157802 */ /* 0x001fe20000000f00 */
[----:B------:R-:W-:-:S04]  /*1ad0*/  IMAD.WIDE.U32 R12, R15, 0x4, R10 ;  /* 0x000000040f0c7825 */ /* 0x000fc800078e000a */
[----:B------:R-:W-:Y:S01]  /*1ae0*/  VIADD R15, R15, 0x8 ;  /* 0x000000080f0f7836 */ /* 0x000fe20000000000 */
[----:B------:R1:W-:Y:S04]  /*1af0*/  STG.E desc[UR8][R12.64], R21 ;  /* 0x000000150c007986 */ /* 0x0003e8000c101908 */
[----:B------:R1:W-:Y:S04]  /*1b00*/  STG.E desc[UR8][R12.64+0x4], R21 ;  /* 0x000004150c007986 */ /* 0x0003e8000c101908 */
[----:B------:R1:W-:Y:S04]  /*1b10*/  STG.E desc[UR8][R12.64+0x8], R21 ;  /* 0x000008150c007986 */ /* 0x0003e8000c101908 */
[----:B------:R1:W-:Y:S04]  /*1b20*/  STG.E desc[UR8][R12.64+0xc], R21 ;  /* 0x00000c150c007986 */ /* 0x0003e8000c101908 */
[----:B------:R1:W-:Y:S04]  /*1b30*/  STG.E desc[UR8][R12.64+0x10], R21 ;  /* 0x000010150c007986 */ /* 0x0003e8000c101908 */
[----:B------:R1:W-:Y:S04]  /*1b40*/  STG.E desc[UR8][R12.64+0x14], R21 ;  /* 0x000014150c007986 */ /* 0x0003e8000c101908 */
[----:B------:R1:W-:Y:S04]  /*1b50*/  STG.E desc[UR8][R12.64+0x18], R21 ;  /* 0x000018150c007986 */ /* 0x0003e8000c101908 */
[----:B------:R1:W-:Y:S02]  /*1b60*/  STG.E desc[UR8][R12.64+0x1c], R21 ;  /* 0x00001c150c007986 */ /* 0x0003e4000c101908 */
.L_x_15:
[----:B------:R-:W-:Y:S05]  /*1b70*/  BRA.U !UP1, `(.L_x_12) ;  /* 0x0000000109507547 */ /* 0x000fea000b800000 */
[----:B------:R-:W-:Y:S01]  /*1b80*/  UIADD3 UR4, UPT, UPT, UR6, -0x1, URZ ;  /* 0xffffffff06047890 */ /* 0x000fe2000fffe0ff */
[----:B------:R-:W-:-:S03]  /*1b90*/  ISETP.NE.AND P0, PT, R4, RZ, PT ;  /* 0x000000ff0400720c */ /* 0x000fc60003f05270 */
[----:B------:R-:W-:-:S09]  /*1ba0*/  UISETP.GE.U32.AND UP0, UPT, UR4, 0x3, UPT ;  /* 0x000000030400788c */ /* 0x000fd2000bf06070 */
[----:B------:R-:W-:Y:S05]  /*1bb0*/  BRA.U !UP0, `(.L_x_16) ;  /* 0x00000001081c7547 */ /* 0x000fea000b800000 */
[----:B01----:R-:W-:Y:S02]  /*1bc0*/  IMAD.MOV.U32 R21, RZ, RZ, -0x1 ;  /* 0xffffffffff157424 */ /* 0x003fe400078e00ff */
[----:B------:R-:W-:-:S04]  /*1bd0*/  IMAD.WIDE.U32 R12, R15, 0x4, R10 ;  /* 0x000000040f0c7825 */ /* 0x000fc800078e000a */
[----:B------:R-:W-:Y:S01]  /*1be0*/  VIADD R15, R15, 0x4 ;  /* 0x000000040f0f7836 */ /* 0x000fe20000000000 */
[----:B------:R2:W-:Y:S04]  /*1bf0*/  STG.E desc[UR8][R12.64], R21 ;  /* 0x000000150c007986 */ /* 0x0005e8000c101908 */
[----:B------:R2:W-:Y:S04]  /*1c00*/  STG.E desc[UR8][R12.64+0x4], R21 ;  /* 0x000004150c007986 */ /* 0x0005e8000c101908 */
[----:B------:R2:W-:Y:S04]  /*1c10*/  STG.E desc[UR8][R12.64+0x8], R21 ;  /* 0x000008150c007986 */ /* 0x0005e8000c101908 */
[----:B------:R2:W-:Y:S02]  /*1c20*/  STG.E desc[UR8][R12.64+0xc], R21 ;  /* 0x00000c150c007986 */ /* 0x0005e4000c101908 */
.L_x_16:
[----:B------:R-:W-:Y:S05]  /*1c30*/  @!P0 BRA `(.L_x_12) ;  /* 0x0000000000208947 */ /* 0x000fea0003800000 */
[----:B012---:R-:W-:Y:S01]  /*1c40*/  IMAD.WIDE.U32 R12, R15, 0x4, R10 ;  /* 0x000000040f0c7825 */ /* 0x007fe200078e000a */
[----:B------:R-:W-:Y:S02]  /*1c50*/  MOV R15, 0xffffffff ;  /* 0xffffffff000f7802 */ /* 0x000fe40000000f00 */
[----:B------:R-:W-:-:S03]  /*1c60*/  ISETP.NE.AND P0, PT, R4, 0x1, PT ;  /* 0x000000010400780c */ /* 0x000fc60003f05270 */
[----:B------:R3:W-:Y:S10]  /*1c70*/  STG.E desc[UR8][R12.64], R15 ;  /* 0x0000000f0c007986 */ /* 0x0007f4000c101908 */
[----:B------:R-:W-:Y:S05]  /*1c80*/  @!P0 BRA `(.L_x_12) ;  /* 0x00000000000c8947 */ /* 0x000fea0003800000 */
[----:B------:R-:W-:Y:S01]  /*1c90*/  ISETP.NE.AND P0, PT, R4, 0x2, PT ;  /* 0x000000020400780c */ /* 0x000fe20003f05270 */
[----:B------:R4:W-:-:S12]  /*1ca0*/  STG.E desc[UR8][R12.64+0x4], R15 ;  /* 0x0000040f0c007986 */ /* 0x0009d8000c101908 */
[----:B------:R4:W-:Y:S02]  /*1cb0*/  @P0 STG.E desc[UR8][R12.64+0x8], R15 ;  /* 0x0000080f0c000986 */ /* 0x0009e4000c101908 */
.L_x_12:
[----:B------:R-:W-:Y:S01]  /*1cc0*/  VIADD R20, R7, 0x1 ;  /* 0x0000000107147836 */ /* 0x000fe20000000000 */
[----:B------:R-:W-:Y:S01]  /*1cd0*/  BSSY.RECONVERGENT B0, `(.L_x_17) ;  /* 0x0000018000007945 */ /* 0x000fe20003800200 */
[--C-:B012---:R-:W-:Y:S02]  /*1ce0*/  IMAD.MOV.U32 R21, RZ, RZ, R19.reuse ;  /* 0x000000ffff157224 */ /* 0x107fe400078e0013 */
[----:B---34-:R-:W-:-:S05]  /*1cf0*/  IMAD.IADD R12, R20, 0x1, -R19 ;  /* 0x00000001140c7824 */ /* 0x018fca00078e0a13 */
[----:B------:R-:W-:-:S13]  /*1d00*/  LOP3.LUT P0, R22, R12, 0x3, RZ, 0xc0, !PT ;  /* 0x000000030c167812 */ /* 0x000fda000780c0ff */
[----:B------:R-:W-:Y:S05]  /*1d10*/  @!P0 BRA `(.L_x_18) ;  /* 0x00000000004c8947 */ /* 0x000fea0003800000 */
[----:B------:R-:W0:Y:S01]  /*1d20*/  LDCU.64 UR4, c[0x0][0x388] ;  /* 0x00007100ff0477ac */ /* 0x000e220008000a00 */
[----:B------:R-:W-:-:S04]  /*1d30*/  IADD3 R13, P0, PT, R16, R19, RZ ;  /* 0x00000013100d7210 */ /* 0x000fc80007f1e0ff */
[----:B------:R-:W-:Y:S02]  /*1d40*/  LEA.HI.X.SX32 R14, R19, R17, 0x1, P0 ;  /* 0x00000011130e7211 */ /* 0x000fe400000f0eff */
[----:B0-----:R-:W-:-:S04]  /*1d50*/  LEA R12, P0, R13, UR4, 0x2 ;  /* 0x000000040d0c7c11 */ /* 0x001fc8000f8010ff */
[----:B------:R-:W-:-:S05]  /*1d60*/  LEA.HI.X R13, R13, UR5, R14, 0x2, P0 ;  /* 0x000000050d0d7c11 */ /* 0x000fca00080f140e */
[----:B------:R-:W2:Y:S01]  /*1d70*/  LDG.E R23, desc[UR8][R12.64] ;  /* 0x000000080c177981 */ /* 0x000ea2000c1e1900 */
[C---:B------:R-:W-:Y:S01]  /*1d80*/  IMAD.WIDE R14, R19.reuse, 0x4, R10 ;  /* 0x00000004130e7825 */ /* 0x040fe200078e020a */
[----:B------:R-:W-:Y:S02]  /*1d90*/  ISETP.NE.AND P0, PT, R22, 0x1, PT ;  /* 0x000000011600780c */ /* 0x000fe40003f05270 */
[----:B------:R-:W-:Y:S02]  /*1da0*/  IADD3 R21, PT, PT, R19, 0x1, RZ ;  /* 0x0000000113157810 */ /* 0x000fe40007ffe0ff */
[----:B--2---:R0:W-:Y:S09]  /*1db0*/  STG.E desc[UR8][R14.64], R23 ;  /* 0x000000170e007986 */ /* 0x0041f2000c101908 */
[----:B------:R-:W-:Y:S05]  /*1dc0*/  @!P0 BRA `(.L_x_18) ;  /* 0x0000000000208947 */ /* 0x000fea0003800000 */
[----:B0-----:R-:W2:Y:S01]  /*1dd0*/  LDG.E R23, desc[UR8][R12.64+0x4] ;  /* 0x000004080c177981 */ /* 0x001ea2000c1e1900 */
[----:B------:R-:W-:Y:S01]  /*1de0*/  ISETP.NE.AND P0, PT, R22, 0x2, PT ;  /* 0x000000021600780c */ /* 0x000fe20003f05270 */
[----:B------:R-:W-:Y:S02]  /*1df0*/  VIADD R21, R19, 0x2 ;  /* 0x0000000213157836 */ /* 0x000fe40000000000 */
[----:B--2---:R1:W-:Y:S10]  /*1e00*/  STG.E desc[UR8][R14.64+0x4], R23 ;  /* 0x000004170e007986 */ /* 0x0043f4000c101908 */
[----:B------:R-:W-:Y:S05]  /*1e10*/  @!P0 BRA `(.L_x_18) ;  /* 0x00000000000c8947 */ /* 0x000fea0003800000 */
[----:B------:R-:W2:Y:S01]  /*1e20*/  LDG.E R13, desc[UR8][R12.64+0x8] ;  /* 0x000008080c0d7981 */ /* 0x000ea2000c1e1900 */
[----:B------:R-:W-:-:S03]  /*1e30*/  VIADD R21, R19, 0x3 ;  /* 0x0000000313157836 */ /* 0x000fc60000000000 */
[----:B--2---:R2:W-:Y:S04]  /*1e40*/  STG.E desc[UR8][R14.64+0x8], R13 ;  /* 0x0000080d0e007986 */ /* 0x0045e8000c101908 */
.L_x_18:
[----:B------:R-:W-:Y:S05]  /*1e50*/  BSYNC.RECONVERGENT B0 ;  /* 0x0000000000007941 */ /* 0x000fea0003800200 */
.L_x_17:
[----:B------:R-:W-:Y:S01]  /*1e60*/  IMAD.IADD R12, R7, 0x1, -R19 ;  /* 0x00000001070c7824 */ /* 0x000fe200078e0a13 */
[----:B------:R-:W-:Y:S04]  /*1e70*/  BSSY.RECONVERGENT B0, `(.L_x_19) ;  /* 0x0000014000007945 */ /* 0x000fe80003800200 */
[----:B------:R-:W-:-:S13]  /*1e80*/  ISETP.GE.U32.AND P0, PT, R12, 0x3, PT ;  /* 0x000000030c00780c */ /* 0x000fda0003f06070 */
[----:B------:R-:W-:Y:S05]  /*1e90*/  @!P0 BRA `(.L_x_20) ;  /* 0x0000000000448947 */ /* 0x000fea0003800000 */
.L_x_21:
[----:B--2---:R-:W-:-:S04]  /*1ea0*/  IADD3 R13, P0, PT, R16, R21, RZ ;  /* 0x00000015100d7210 */ /* 0x004fc80007f1e0ff */
[----:B01-3--:R-:W-:Y:S02]  /*1eb0*/  LEA.HI.X.SX32 R14, R21, R17, 0x1, P0 ;  /* 0x00000011150e7211 */ /* 0x00bfe400000f0eff */
[----:B------:R-:W-:-:S04]  /*1ec0*/  LEA R12, P0, R13, UR10, 0x2 ;  /* 0x0000000a0d0c7c11 */ /* 0x000fc8000f8010ff */
[----:B------:R-:W-:-:S05]  /*1ed0*/  LEA.HI.X R13, R13, UR11, R14, 0x2, P0 ;  /* 0x0000000b0d0d7c11 */ /* 0x000fca00080f140e */
[----:B------:R-:W2:Y:S01]  /*1ee0*/  LDG.E R19, desc[UR8][R12.64] ;  /* 0x000000080c137981 */ /* 0x000ea2000c1e1900 */
[----:B------:R-:W-:-:S05]  /*1ef0*/  IMAD.WIDE R14, R21, 0x4, R10 ;  /* 0x00000004150e7825 */ /* 0x000fca00078e020a */
[----:B--2---:R3:W-:Y:S04]  /*1f00*/  STG.E desc[UR8][R14.64], R19 ;  /* 0x000000130e007986 */ /* 0x0047e8000c101908 */
[----:B------:R-:W2:Y:S04]  /*1f10*/  LDG.E R23, desc[UR8][R12.64+0x4] ;  /* 0x000004080c177981 */ /* 0x000ea8000c1e1900 */
[----:B--2---:R3:W-:Y:S04]  /*1f20*/  STG.E desc[UR8][R14.64+0x4], R23 ;  /* 0x000004170e007986 */ /* 0x0047e8000c101908 */
[----:B------:R-:W2:Y:S04]  /*1f30*/  LDG.E R27, desc[UR8][R12.64+0x8] ;  /* 0x000008080c1b7981 */ /* 0x000ea8000c1e1900 */
[----:B--2---:R3:W-:Y:S04]  /*1f40*/  STG.E desc[UR8][R14.64+0x8], R27 ;  /* 0x0000081b0e007986 */ /* 0x0047e8000c101908 */
[----:B------:R-:W2:Y:S01]  /*1f50*/  LDG.E R29, desc[UR8][R12.64+0xc] ;  /* 0x00000c080c1d7981 */ /* 0x000ea2000c1e1900 */
[C---:B------:R-:W-:Y:S01]  /*1f60*/  IADD3 R22, PT, PT, R21.reuse, 0x3, RZ ;  /* 0x0000000315167810 */ /* 0x040fe20007ffe0ff */
[----:B------:R-:W-:-:S03]  /*1f70*/  VIADD R21, R21, 0x4 ;  /* 0x0000000415157836 */ /* 0x000fc60000000000 */
[----:B------:R-:W-:Y:S01]  /*1f80*/  ISETP.GE.AND P0, PT, R22, R7, PT ;  /* 0x000000071600720c */ /* 0x000fe20003f06270 */
[----:B--2---:R3:W-:-:S12]  /*1f90*/  STG.E desc[UR8][R14.64+0xc], R29 ;  /* 0x00000c1d0e007986 */ /* 0x0047d8000c101908 */
[----:B------:R-:W-:Y:S05]  /*1fa0*/  @!P0 BRA `(.L_x_21) ;  /* 0xfffffffc00bc8947 */ /* 0x000fea000383ffff */
.L_x_20:
[----:B------:R-:W-:Y:S05]  /*1fb0*/  BSYNC.RECONVERGENT B0 ;  /* 0x0000000000007941 */ /* 0x000fea0003800200 */
.L_x_19:
[----:B------:R-:W-:Y:S05]  /*1fc0*/  @!P1 BRA `(.L_x_22) ;  /* 0x00000004007c9947 */ /* 0x000fea0003800000 */
[----:B0123--:R-:W-:Y:S02]  /*1fd0*/  IABS R14, R5 ;  /* 0x00000005000e7213 */ /* 0x00ffe40000000000 */
[----:B------:R-:W-:Y:S02]  /*1fe0*/  IABS R16, R20 ;  /* 0x0000001400107213 */ /* 0x000fe40000000000 */
[----:B------:R-:W0:Y:S01]  /*1ff0*/  I2F.RP R7, R14 ;  /* 0x0000000e00077306 */ /* 0x000e220000209400 */
[----:B------:R-:W-:-:S07]  /*2000*/  ISETP.GE.AND P1, PT, R20, RZ, PT ;  /* 0x000000ff1400720c */ /* 0x000fce0003f26270 */
[----:B0-----:R-:W0:Y:S02]  /*2010*/  MUFU.RCP R7, R7 ;  /* 0x0000000700077308 */ /* 0x001e240000001000 */
[----:B0-----:R-:W-:-:S06]  /*2020*/  VIADD R12, R7, 0xffffffe ;  /* 0x0ffffffe070c7836 */ /* 0x001fcc0000000000 */
[----:B------:R0:W1:Y:S02]  /*2030*/  F2I.FTZ.U32.TRUNC.NTZ R13, R12 ;  /* 0x0000000c000d7305 */ /* 0x000064000021f000 */
[----:B0-----:R-:W-:Y:S02]  /*2040*/  HFMA2 R12, -RZ, RZ, 0, 0 ;  /* 0x00000000ff0c7431 */ /* 0x001fe400000001ff */
[----:B-1----:R-:W-:-:S04]  /*2050*/  IMAD.MOV R15, RZ, RZ, -R13 ;  /* 0x000000ffff0f7224 */ /* 0x002fc800078e0a0d */
[----:B------:R-:W-:-:S04]  /*2060*/  IMAD R15, R15, R14, RZ ;  /* 0x0000000e0f0f7224 */ /* 0x000fc800078e02ff */
[----:B------:R-:W-:-:S04]  /*2070*/  IMAD.HI.U32 R13, R13, R15, R12 ;  /* 0x0000000f0d0d7227 */ /* 0x000fc800078e000c */
[----:B------:R-:W-:-:S04]  /*2080*/  IMAD.MOV.U32 R15, RZ, RZ, R16 ;  /* 0x000000ffff0f7224 */ /* 0x000fc800078e0010 */
[----:B------:R-:W-:-:S04]  /*2090*/  IMAD.HI.U32 R13, R13, R15, RZ ;  /* 0x0000000f0d0d7227 */ /* 0x000fc800078e00ff */
[----:B------:R-:W-:-:S04]  /*20a0*/  IMAD.MOV R13, RZ, RZ, -R13 ;  /* 0x000000ffff0d7224 */ /* 0x000fc800078e0a0d */
[----:B------:R-:W-:Y:S02]  /*20b0*/  IMAD R7, R14, R13, R15 ;  /* 0x0000000d0e077224 */ /* 0x000fe400078e020f */
[----:B------:R-:W-:-:S03]  /*20c0*/  IMAD.WIDE.U32 R12, R5, 0x4, R10 ;  /* 0x00000004050c7825 */ /* 0x000fc600078e000a */
[----:B------:R-:W-:-:S13]  /*20d0*/  ISETP.GT.U32.AND P0, PT, R14, R7, PT ;  /* 0x000000070e00720c */ /* 0x000fda0003f04070 */
[----:B------:R-:W-:-:S05]  /*20e0*/  @!P0 IMAD.IADD R7, R7, 0x1, -R14 ;  /* 0x0000000107078824 */ /* 0x000fca00078e0a0e */
[----:B------:R-:W-:-:S13]  /*20f0*/  ISETP.GT.U32.AND P0, PT, R14, R7, PT ;  /* 0x000000070e00720c */ /* 0x000fda0003f04070 */
[----:B------:R-:W-:Y:S02]  /*2100*/  @!P0 IADD3 R7, PT, PT, R7, -R14, RZ ;  /* 0x8000000e07078210 */ /* 0x000fe40007ffe0ff */
[----:B------:R-:W-:Y:S01]  /*2110*/  ISETP.NE.AND P0, PT, R5, RZ, PT ;  /* 0x000000ff0500720c */ /* 0x000fe20003f05270 */
[----:B------:R-:W-:Y:S01]  /*2120*/  IMAD.MOV.U32 R5, RZ, RZ, RZ ;  /* 0x000000ffff057224 */ /* 0x000fe200078e00ff */
[----:B------:R-:W-:Y:S01]  /*2130*/  SHF.R.S32.HI R14, RZ, 0x1f, R18 ;  /* 0x0000001fff0e7819 */ /* 0x000fe20000011412 */
[----:B------:R-:W-:-:S05]  /*2140*/  @!P1 IMAD.MOV R7, RZ, RZ, -R7 ;  /* 0x000000ffff079224 */ /* 0x000fca00078e0a07 */
[----:B------:R-:W-:-:S07]  /*2150*/  SEL R15, R6, R7, !P0 ;  /* 0x00000007060f7207 */ /* 0x000fce0004000000 */
.L_x_27:
[----:B------:R-:W0:Y:S01]  /*2160*/  LDCU UR4, c[0x0][0x3b0] ;  /* 0x00007600ff0477ac */ /* 0x000e220008000800 */
[----:B------:R-:W-:Y:S01]  /*2170*/  IMAD.MOV.U32 R6, RZ, RZ, RZ ;  /* 0x000000ffff067224 */ /* 0x000fe200078e00ff */
[----:B------:R-:W1:Y:S01]  /*2180*/  LDCU.64 UR6, c[0x0][0x388] ;  /* 0x00007100ff0677ac */ /* 0x000e620008000a00 */
[----:B0-----:R-:W0:Y:S01]  /*2190*/  I2F.U32.RP R16, UR4 ;  /* 0x0000000400107d06 */ /* 0x001e220008209000 */
[----:B------:R-:W-:-:S07]  /*21a0*/  ISETP.NE.U32.AND P1, PT, RZ, UR4, PT ;  /* 0x00000004ff007c0c */ /* 0x000fce000bf25070 */
[----:B0-----:R-:W0:Y:S02]  /*21b0*/  MUFU.RCP R16, R16 ;  /* 0x0000001000107308 */ /* 0x001e240000001000 */
[----:B0-----:R-:W-:-:S06]  /*21c0*/  VIADD R17, R16, 0xffffffe ;  /* 0x0ffffffe10117836 */ /* 0x001fcc0000000000 */
[----:B------:R-:W0:Y:S02]  /*21d0*/  F2I.FTZ.U32.TRUNC.NTZ R7, R17 ;  /* 0x0000001100077305 */ /* 0x000e24000021f000 */
[----:B0-----:R-:W-:-:S05]  /*21e0*/  IADD3 R19, PT, PT, RZ, -R7, RZ ;  /* 0x80000007ff137210 */ /* 0x001fca0007ffe0ff */
[----:B------:R-:W-:-:S04]  /*21f0*/  IMAD R19, R19, UR4, RZ ;  /* 0x0000000413137c24 */ /* 0x000fc8000f8e02ff */
[----:B------:R-:W-:-:S04]  /*2200*/  IMAD.HI.U32 R7, R7, R19, R6 ;  /* 0x0000001307077227 */ /* 0x000fc800078e0006 */
[----:B------:R-:W-:-:S04]  /*2210*/  IMAD.IADD R6, R20, 0x1, R5 ;  /* 0x0000000114067824 */ /* 0x000fc800078e0205 */
[----:B------:R-:W-:-:S04]  /*2220*/  IMAD.HI.U32 R7, R7, R6, RZ ;  /* 0x0000000607077227 */ /* 0x000fc800078e00ff */
[----:B------:R-:W-:-:S04]  /*2230*/  IMAD.MOV R7, RZ, RZ, -R7 ;  /* 0x000000ffff077224 */ /* 0x000fc800078e0a07 */
[----:B------:R-:W-:-:S05]  /*2240*/  IMAD R7, R7, UR4, R6 ;  /* 0x0000000407077c24 */ /* 0x000fca000f8e0206 */
[----:B------:R-:W-:-:S13]  /*2250*/  ISETP.GE.U32.AND P0, PT, R7, UR4, PT ;  /* 0x0000000407007c0c */ /* 0x000fda000bf06070 */
[----:B------:R-:W-:-:S04]  /*2260*/  @P0 IADD3 R7, PT, PT, R7, -UR4, RZ ;  /* 0x8000000407070c10 */ /* 0x000fc8000fffe0ff */
[----:B------:R-:W-:-:S13]  /*2270*/  ISETP.GE.U32.AND P0, PT, R7, UR4, PT ;  /* 0x0000000407007c0c */ /* 0x000fda000bf06070 */
[----:B------:R-:W-:Y:S01]  /*2280*/  @P0 VIADD R7, R7, -UR4 ;  /* 0x8000000407070c36 */ /* 0x000fe20008000000 */
[----:B------:R-:W-:-:S04]  /*2290*/  @!P1 LOP3.LUT R7, RZ, UR4, RZ, 0x33, !PT ;  /* 0x00000004ff079c12 */ /* 0x000fc8000f8e33ff */
[----:B------:R-:W-:-:S05]  /*22a0*/  IADD3 R7, P0, PT, R18, R7, RZ ;  /* 0x0000000712077210 */ /* 0x000fca0007f1e0ff */
[----:B------:R-:W-:Y:S01]  /*22b0*/  IMAD.X R16, RZ, RZ, R14, P0 ;  /* 0x000000ffff107224 */ /* 0x000fe200000e060e */
[----:B-1----:R-:W-:Y:S01]  /*22c0*/  LEA R6, P0, R7, UR6, 0x2 ;  /* 0x0000000607067c11 */ /* 0x002fe2000f8010ff */
[----:B------:R-:W-:-:S03]  /*22d0*/  VIADD R5, R5, 0x1 ;  /* 0x0000000105057836 */ /* 0x000fc60000000000 */
[----:B------:R-:W-:Y:S01]  /*22e0*/  LEA.HI.X R7, R7, UR7, R16, 0x2, P0 ;  /* 0x0000000707077c11 */ /* 0x000fe200080f1410 */
[----:B------:R-:W-:Y:S04]  /*22f0*/  BSSY.RECONVERGENT B0, `(.L_x_23) ;  /* 0x000002b000007945 */ /* 0x000fe80003800200 */
[----:B------:R-:W-:Y:S01]  /*2300*/  BSSY.RELIABLE B1, `(.L_x_24) ;  /* 0x000000f000017945 */ /* 0x000fe20003800100 */
[----:B------:R-:W-:Y:S01]  /*2310*/  ISETP.NE.AND P1, PT, R5, UR4, PT ;  /* 0x0000000405007c0c */ /* 0x000fe2000bf25270 */
[----:B------:R0:W5:Y:S01]  /*2320*/  LDG.E R17, desc[UR8][R6.64] ;  /* 0x0000000806117981 */ /* 0x000162000c1e1900 */
[----:B------:R-:W-:Y:S01]  /*2330*/  MOV R19, R10 ;  /* 0x0000000a00137202 */ /* 0x000fe20000000f00 */
[----:B0-----:R-:W-:-:S10]  /*2340*/  IMAD.MOV.U32 R7, RZ, RZ, R11 ;  /* 0x000000ffff077224 */ /* 0x001fd400078e000b */
.L_x_26:
[----:B------:R-:W-:-:S06]  /*2350*/  IMAD.MOV.U32 R6, RZ, RZ, R19 ;  /* 0x000000ffff067224 */ /* 0x000fcc00078e0013 */
[----:B------:R-:W2:Y:S02]  /*2360*/  LDG.E R6, desc[UR8][R6.64] ;  /* 0x0000000806067981 */ /* 0x000ea4000c1e1900 */
[----:B--2--5:R-:W-:-:S13]  /*2370*/  ISETP.NE.AND P0, PT, R6, R17, PT ;  /* 0x000000110600720c */ /* 0x024fda0003f05270 */
[----:B------:R-:W-:Y:S05]  /*2380*/  @!P0 BREAK.RELIABLE B1 ;  /* 0x0000000000018942 */ /* 0x000fea0003800100 */
[----:B------:R-:W-:Y:S05]  /*2390*/  @!P0 BRA `(.L_x_25) ;  /* 0x0000000000808947 */ /* 0x000fea0003800000 */
[----:B------:R-:W-:-:S05]  /*23a0*/  IADD3 R19, P0, PT, R19, 0x4, RZ ;  /* 0x0000000413137810 */ /* 0x000fca0007f1e0ff */
[----:B------:R-:W-:Y:S01]  /*23b0*/  IMAD.X R7, RZ, RZ, R7, P0 ;  /* 0x000000ffff077224 */ /* 0x000fe200000e0607 */
[----:B------:R-:W-:-:S04]  /*23c0*/  ISETP.NE.U32.AND P0, PT, R19, R12, PT ;  /* 0x0000000c1300720c */ /* 0x000fc80003f05070 */
[----:B------:R-:W-:-:S13]  /*23d0*/  ISETP.NE.AND.EX P0, PT, R7, R13, PT, P0 ;  /* 0x0000000d0700720c */ /* 0x000fda0003f05300 */
[----:B------:R-:W-:Y:S05]  /*23e0*/  @P0 BRA `(.L_x_26) ;  /* 0xfffffffc00d80947 */ /* 0x000fea000383ffff */
[----:B------:R-:W-:Y:S05]  /*23f0*/  BSYNC.RELIABLE B1 ;  /* 0x0000000000017941 */ /* 0x000fea0003800100 */
.L_x_24:
[----:B------:R-:W0:Y:S01]  /*2400*/  LDC R22, c[0x0][0x3b0] ;  /* 0x0000ec00ff167b82 */ /* 0x000e220000000800 */
[----:B------:R-:W-:Y:S02]  /*2410*/  VIADD R19, R15, 0x1 ;  /* 0x000000010f137836 */ /* 0x000fe40000000000 */
[----:B------:R-:W-:-:S03]  /*2420*/  IMAD.MOV.U32 R6, RZ, RZ, RZ ;  /* 0x000000ffff067224 */ /* 0x000fc600078e00ff */
[----:B------:R-:W-:Y:S02]  /*2430*/  ISETP.GE.AND P2, PT, R19, RZ, PT ;  /* 0x000000ff1300720c */ /* 0x000fe40003f46270 */
[----:B0-----:R-:W-:Y:S02]  /*2440*/  IABS R16, R22 ;  /* 0x0000001600107213 */ /* 0x001fe40000000000 */
[----:B------:R-:W-:Y:S02]  /*2450*/  ISETP.NE.AND P3, PT, R22, RZ, PT ;  /* 0x000000ff1600720c */ /* 0x000fe40003f65270 */
[----:B------:R-:W0:Y:S08]  /*2460*/  I2F.RP R23, R16 ;  /* 0x0000001000177306 */ /* 0x000e300000209400 */
[----:B0-----:R-:W0:Y:S02]  /*2470*/  MUFU.RCP R23, R23 ;  /* 0x0000001700177308 */ /* 0x001e240000001000 */
[----:B0-----:R-:W-:-:S06]  /*2480*/  IADD3 R7, PT, PT, R23, 0xffffffe, RZ ;  /* 0x0ffffffe17077810 */ /* 0x001fcc0007ffe0ff */
[----:B------:R-:W0:Y:S02]  /*2490*/  F2I.FTZ.U32.TRUNC.NTZ R7, R7 ;  /* 0x0000000700077305 */ /* 0x000e24000021f000 */
[----:B0-----:R-:W-:-:S04]  /*24a0*/  IMAD.MOV R21, RZ, RZ, -R7 ;  /* 0x000000ffff157224 */ /* 0x001fc800078e0a07 */
[----:B------:R-:W-:-:S04]  /*24b0*/  IMAD R21, R21, R16, RZ ;  /* 0x0000001015157224 */ /* 0x000fc800078e02ff */
[----:B------:R-:W-:Y:S01]  /*24c0*/  IMAD.HI.U32 R6, R7, R21, R6 ;  /* 0x0000001507067227 */ /* 0x000fe200078e0006 */
[----:B------:R-:W-:-:S05]  /*24d0*/  IABS R21, R19 ;  /* 0x0000001300157213 */ /* 0x000fca0000000000 */
[----:B------:R-:W-:-:S05]  /*24e0*/  IMAD.HI.U32 R6, R6, R21, RZ ;  /* 0x0000001506067227 */ /* 0x000fca00078e00ff */
[----:B------:R-:W-:-:S05]  /*24f0*/  IADD3 R6, PT, PT, -R6, RZ, RZ ;  /* 0x000000ff06067210 */ /* 0x000fca0007ffe1ff */
[----:B------:R-:W-:Y:S02]  /*2500*/  IMAD R21, R16, R6, R21 ;  /* 0x0000000610157224 */ /* 0x000fe400078e0215 */
[----:B------:R-:W-:-:S03]  /*2510*/  IMAD.WIDE R6, R15, 0x4, R10 ;  /* 0x000000040f067825 */ /* 0x000fc600078e020a */
[----:B------:R-:W-:Y:S02]  /*2520*/  ISETP.GT.U32.AND P0, PT, R16, R21, PT ;  /* 0x000000151000720c */ /* 0x000fe40003f04070 */
[----:B------:R0:W-:Y:S11]  /*2530*/  STG.E desc[UR8][R6.64], R17 ;  /* 0x0000001106007986 */ /* 0x0001f6000c101908 */
[----:B------:R-:W-:-:S05]  /*2540*/  @!P0 IMAD.IADD R21, R21, 0x1, -R16 ;  /* 0x0000000115158824 */ /* 0x000fca00078e0a10 */
[----:B------:R-:W-:-:S13]  /*2550*/  ISETP.GT.U32.AND P0, PT, R16, R21, PT ;  /* 0x000000151000720c */ /* 0x000fda0003f04070 */
[----:B------:R-:W-:-:S04]  /*2560*/  @!P0 IMAD.IADD R21, R21, 0x1, -R16 ;  /* 0x0000000115158824 */ /* 0x000fc800078e0a10 */
[----:B------:R-:W-:-:S05]  /*2570*/  IMAD.MOV.U32 R15, RZ, RZ, R21 ;  /* 0x000000ffff0f7224 */ /* 0x000fca00078e0015 */
[----:B------:R-:W-:Y:S02]  /*2580*/  @!P2 IADD3 R15, PT, PT, -R15, RZ, RZ ;  /* 0x000000ff0f0fa210 */ /* 0x000fe40007ffe1ff */
[----:B0-----:R-:W-:-:S07]  /*2590*/  @!P3 LOP3.LUT R15, RZ, R22, RZ, 0x33, !PT ;  /* 0x00000016ff0fb212 */ /* 0x001fce00078e33ff */
.L_x_25:
[----:B------:R-:W-:Y:S05]  /*25a0*/  BSYNC.RECONVERGENT B0 ;  /* 0x0000000000007941 */ /* 0x000fea0003800200 */
.L_x_23:
[----:B------:R-:W-:Y:S05]  /*25b0*/  @P1 BRA `(.L_x_27) ;  /* 0xfffffff800e81947 */ /* 0x000fea000383ffff */
.L_x_22:
[----:B--2---:R-:W2:Y:S04]  /*25c0*/  LDG.E.64 R12, desc[UR8][R24.64] ;  /* 0x00000008180c7981 */ /* 0x004ea8000c1e1b00 */
[----:B01-3--:R-:W3:Y:S04]  /*25d0*/  LDG.E.64 R14, desc[UR8][R24.64+0x10] ;  /* 0x00001008180e7981 */ /* 0x00bee8000c1e1b00 */
[----:B------:R-:W4:Y:S01]  /*25e0*/  LDG.E.64 R16, desc[UR8][R24.64+0x8] ;  /* 0x0000080818107981 */ /* 0x000f22000c1e1b00 */
[----:B------:R-:W-:Y:S01]  /*25f0*/  BSSY.RECONVERGENT B1, `(.L_x_28) ;  /* 0x000009d000017945 */ /* 0x000fe20003800200 */
[----:B--2---:R-:W-:Y:S01]  /*2600*/  SHF.R.U32.HI R6, RZ, 0x2, R13 ;  /* 0x00000002ff067819 */ /* 0x004fe2000001160d */
[----:B------:R-:W-:-:S03]  /*2610*/  VIADD R18, R12, 0x587c5 ;  /* 0x000587c50c127836 */ /* 0x000fc60000000000 */
[----:B------:R-:W-:Y:S01]  /*2620*/  LOP3.LUT R6, R6, R13, RZ, 0x3c, !PT ;  /* 0x0000000d06067212 */ /* 0x000fe200078e3cff */
[----:B---3--:R-:W-:Y:S02]  /*2630*/  IMAD.SHL.U32 R5, R15, 0x10, RZ ;  /* 0x000000100f057824 */ /* 0x008fe400078e00ff */
[----:B------:R-:W-:Y:S01]  /*2640*/  IMAD.MOV.U32 R21, RZ, RZ, R14 ;  /* 0x000000ffff157224 */ /* 0x000fe200078e000e */
[----:B----4-:R-:W-:Y:S01]  /*2650*/  MOV R19, R16 ;  /* 0x0000001000137202 */ /* 0x010fe20000000f00 */
[C---:B------:R-:W-:Y:S02]  /*2660*/  IMAD.SHL.U32 R7, R6.reuse, 0x2, RZ ;  /* 0x0000000206077824 */ /* 0x040fe400078e00ff */
[----:B------:R-:W-:Y:S02]  /*2670*/  IMAD.MOV.U32 R20, RZ, RZ, R17 ;  /* 0x000000ffff147224 */ /* 0x000fe400078e0011 */
[----:B------:R0:W-:Y:S01]  /*2680*/  STG.E.64 desc[UR8][R24.64], R18 ;  /* 0x0000001218007986 */ /* 0x0001e2000c101b08 */
[----:B------:R-:W-:-:S03]  /*2690*/  LOP3.LUT R6, R6, R7, R5, 0x96, !PT ;  /* 0x0000000706067212 */ /* 0x000fc600078e9605 */
[----:B------:R0:W-:Y:S01]  /*26a0*/  STG.E.64 desc[UR8][R24.64+0x8], R20 ;  /* 0x0000081418007986 */ /* 0x0001e2000c101b08 */
[----:B------:R-:W-:Y:S01]  /*26b0*/  LOP3.LUT R7, R6, R15, RZ, 0x3c, !PT ;  /* 0x0000000f06077212 */ /* 0x000fe200078e3cff */
[----:B------:R-:W-:-:S03]  /*26c0*/  IMAD.MOV.U32 R6, RZ, RZ, R15 ;  /* 0x000000ffff067224 */ /* 0x000fc600078e000f */
[----:B------:R-:W-:Y:S02]  /*26d0*/  IADD3 R5, PT, PT, R7, R18, RZ ;  /* 0x0000001207057210 */ /* 0x000fe40007ffe0ff */
[----:B------:R0:W-:Y:S03]  /*26e0*/  STG.E.64 desc[UR8][R24.64+0x10], R6 ;  /* 0x0000100618007986 */ /* 0x0001e6000c101b08 */
[----:B------:R-:W-:-:S05]  /*26f0*/  IMAD.HI.U32 R13, R5, 0x51eb851f, RZ ;  /* 0x51eb851f050d7827 */ /* 0x000fca00078e00ff */
[----:B------:R-:W-:-:S05]  /*2700*/  SHF.R.U32.HI R22, RZ, 0x5, R13 ;  /* 0x00000005ff167819 */ /* 0x000fca000001160d */
[----:B------:R-:W-:-:S05]  /*2710*/  IMAD R22, R22, -0x64, R5 ;  /* 0xffffff9c16167824 */ /* 0x000fca00078e0205 */
[----:B------:R-:W-:-:S13]  /*2720*/  ISETP.GT.U32.AND P0, PT, R22, 0x9, PT ;  /* 0x000000091600780c */ /* 0x000fda0003f04070 */
[----:B0-----:R-:W-:Y:S05]  /*2730*/  @P0 BRA `(.L_x_29) ;  /* 0x0000000800200947 */ /* 0x001fea0003800000 */
[----:B------:R-:W0:Y:S01]  /*2740*/  LDCU UR4, c[0x0][0x3b0] ;  /* 0x00007600ff0477ac */ /* 0x000e220008000800 */
[----:B------:R-:W-:Y:S01]  /*2750*/  SHF.R.U32.HI R5, RZ, 0x2, R16 ;  /* 0x00000002ff057819 */ /* 0x000fe20000011610 */
[----:B------:R-:W-:-:S03]  /*2760*/  IMAD.SHL.U32 R6, R7, 0x10, RZ ;  /* 0x0000001007067824 */ /* 0x000fc600078e00ff */
[----:B------:R-:W-:Y:S02]  /*2770*/  LOP3.LUT R5, R5, R16, RZ, 0x3c, !PT ;  /* 0x0000001005057212 */ /* 0x000fe400078e3cff */
[----:B------:R-:W-:-:S03]  /*2780*/  SHF.R.U32.HI R16, RZ, 0x2, R17 ;  /* 0x00000002ff107819 */ /* 0x000fc60000011611 */
[----:B------:R-:W-:Y:S01]  /*2790*/  IMAD.SHL.U32 R13, R5, 0x2, RZ ;  /* 0x00000002050d7824 */ /* 0x000fe200078e00ff */
[----:B------:R-:W-:-:S04]  /*27a0*/  LOP3.LUT R17, R16, R17, RZ, 0x3c, !PT ;  /* 0x0000001110117212 */ /* 0x000fc800078e3cff */
[----:B------:R-:W-:Y:S01]  /*27b0*/  LOP3.LUT R6, R5, R13, R6, 0x96, !PT ;  /* 0x0000000d05067212 */ /* 0x000fe200078e9606 */
[----:B------:R-:W-:Y:S01]  /*27c0*/  IMAD.SHL.U32 R5, R17, 0x2, RZ ;  /* 0x0000000211057824 */ /* 0x000fe200078e00ff */
[----:B0-----:R-:W0:Y:S02]  /*27d0*/  I2F.U32.RP R20, UR4 ;  /* 0x0000000400147d06 */ /* 0x001e240008209000 */
[----:B------:R-:W-:Y:S02]  /*27e0*/  LOP3.LUT R16, R6, R7, RZ, 0x3c, !PT ;  /* 0x0000000706107212 */ /* 0x000fe400078e3cff */
[----:B------:R-:W-:-:S03]  /*27f0*/  ISETP.NE.U32.AND P2, PT, RZ, UR4, PT ;  /* 0x00000004ff007c0c */ /* 0x000fc6000bf45070 */
[----:B------:R-:W-:-:S05]  /*2800*/  IMAD.SHL.U32 R6, R16, 0x10, RZ ;  /* 0x0000001010067824 */ /* 0x000fca00078e00ff */
[----:B------:R-:W-:Y:S02]  /*2810*/  LOP3.LUT R17, R17, R5, R6, 0x96, !PT ;  /* 0x0000000511117212 */ /* 0x000fe400078e9606 */
[C---:B------:R-:W-:Y:S01]  /*2820*/  IADD3 R6, PT, PT, R12.reuse, 0x10974f, RZ ;  /* 0x0010974f0c067810 */ /* 0x040fe20007ffe0ff */
[----:B0-----:R-:W0:Y:S01]  /*2830*/  MUFU.RCP R20, R20 ;  /* 0x0000001400147308 */ /* 0x001e220000001000 */
[----:B------:R-:W-:Y:S02]  /*2840*/  LOP3.LUT R17, R17, R16, RZ, 0x3c, !PT ;  /* 0x0000001011117212 */ /* 0x000fe400078e3cff */
[----:B------:R-:W-:-:S03]  /*2850*/  IADD3 R12, PT, PT, R12, 0xb0f8a, R16 ;  /* 0x000b0f8a0c0c7810 */ /* 0x000fc60007ffe010 */
[----:B------:R1:W-:Y:S01]  /*2860*/  STG.E.64 desc[UR8][R24.64+0x10], R16 ;  /* 0x0000101018007986 */ /* 0x0003e2000c101b08 */
[----:B0-----:R-:W-:-:S04]  /*2870*/  VIADD R18, R20, 0xffffffe ;  /* 0x0ffffffe14127836 */ /* 0x001fc80000000000 */
[----:B------:R0:W2:Y:S02]  /*2880*/  F2I.FTZ.U32.TRUNC.NTZ R19, R18 ;  /* 0x0000001200137305 */ /* 0x0000a4000021f000 */
[----:B0-----:R-:W-:Y:S01]  /*2890*/  IMAD.MOV.U32 R18, RZ, RZ, RZ ;  /* 0x000000ffff127224 */ /* 0x001fe200078e00ff */
[----:B--2---:R-:W-:-:S05]  /*28a0*/  IADD3 R13, PT, PT, RZ, -R19, RZ ;  /* 0x80000013ff0d7210 */ /* 0x004fca0007ffe0ff */
[----:B------:R-:W-:Y:S02]  /*28b0*/  IMAD R5, R13, UR4, RZ ;  /* 0x000000040d057c24 */ /* 0x000fe4000f8e02ff */
[----:B------:R-:W-:Y:S02]  /*28c0*/  IMAD.IADD R13, R17, 0x1, R6 ;  /* 0x00000001110d7824 */ /* 0x000fe400078e0206 */
[----:B------:R-:W-:-:S04]  /*28d0*/  IMAD.HI.U32 R18, R19, R5, R18 ;  /* 0x0000000513127227 */ /* 0x000fc800078e0012 */
[----:B------:R-:W-:Y:S01]  /*28e0*/  IMAD.MOV.U32 R19, RZ, RZ, R7 ;  /* 0x000000ffff137224 */ /* 0x000fe200078e0007 */
[----:B------:R-:W-:Y:S01]  /*28f0*/  MOV R7, R14 ;  /* 0x0000000e00077202 */ /* 0x000fe20000000f00 */
[----:B------:R-:W-:-:S04]  /*2900*/  IMAD.HI.U32 R5, R18, R12, RZ ;  /* 0x0000000c12057227 */ /* 0x000fc800078e00ff */
[----:B------:R-:W-:Y:S01]  /*2910*/  IMAD.HI.U32 R18, R18, R13, RZ ;  /* 0x0000000d12127227 */ /* 0x000fe200078e00ff */
[----:B------:R-:W-:Y:S01]  /*2920*/  IADD3 R5, PT, PT, -R5, RZ, RZ ;  /* 0x000000ff05057210 */ /* 0x000fe20007ffe1ff */
[----:B------:R1:W-:Y:S02]  /*2930*/  STG.E.64 desc[UR8][R24.64], R6 ;  /* 0x0000000618007986 */ /* 0x0003e4000c101b08 */
[----:B------:R-:W-:Y:S02]  /*2940*/  IMAD.MOV R18, RZ, RZ, -R18 ;  /* 0x000000ffff127224 */ /* 0x000fe400078e0a12 */
[----:B------:R-:W-:Y:S02]  /*2950*/  IMAD R12, R5, UR4, R12 ;  /* 0x00000004050c7c24 */ /* 0x000fe4000f8e020c */
[----:B------:R-:W-:Y:S01]  /*2960*/  IMAD R5, R18, UR4, R13 ;  /* 0x0000000412057c24 */ /* 0x000fe2000f8e020d */
[----:B------:R-:W-:Y:S01]  /*2970*/  LOP3.LUT R13, RZ, UR4, RZ, 0x33, !PT ;  /* 0x00000004ff0d7c12 */ /* 0x000fe2000f8e33ff */
[----:B------:R-:W-:Y:S01]  /*2980*/  IMAD.MOV.U32 R18, RZ, RZ, R15 ;  /* 0x000000ffff127224 */ /* 0x000fe200078e000f */
[----:B------:R-:W-:-:S02]  /*2990*/  ISETP.GE.U32.AND P0, PT, R12, UR4, PT ;  /* 0x000000040c007c0c */ /* 0x000fc4000bf06070 */
[----:B------:R-:W-:Y:S02]  /*29a0*/  ISETP.GE.U32.AND P1, PT, R5, UR4, PT ;  /* 0x0000000405007c0c */ /* 0x000fe4000bf26070 */
[----:B------:R1:W-:Y:S09]  /*29b0*/  STG.E.64 desc[UR8][R24.64+0x8], R18 ;  /* 0x0000081218007986 */ /* 0x0003f2000c101b08 */
[----:B------:R-:W-:-:S02]  /*29c0*/  @P0 VIADD R12, R12, -UR4 ;  /* 0x800000040c0c0c36 */ /* 0x000fc40008000000 */
[----:B------:R-:W-:-:S03]  /*29d0*/  @P1 IADD3 R5, PT, PT, R5, -UR4, RZ ;  /* 0x8000000405051c10 */ /* 0x000fc6000fffe0ff */
[----:B------:R-:W-:Y:S02]  /*29e0*/  ISETP.GE.U32.AND P0, PT, R12, UR4, PT ;  /* 0x000000040c007c0c */ /* 0x000fe4000bf06070 */
[----:B------:R-:W-:-:S11]  /*29f0*/  ISETP.GE.U32.AND P1, PT, R5, UR4, PT ;  /* 0x0000000405007c0c */ /* 0x000fd6000bf26070 */
[----:B------:R-:W-:Y:S02]  /*2a00*/  @P0 VIADD R12, R12, -UR4 ;  /* 0x800000040c0c0c36 */ /* 0x000fe40008000000 */
[----:B------:R-:W-:-:S03]  /*2a10*/  @P1 VIADD R5, R5, -UR4 ;  /* 0x8000000405051c36 */ /* 0x000fc60008000000 */
[C---:B------:R-:W-:Y:S02]  /*2a20*/  SEL R15, R13.reuse, R12, !P2 ;  /* 0x0000000c0d0f7207 */ /* 0x040fe40005000000 */
[----:B------:R-:W-:-:S04]  /*2a30*/  SEL R5, R13, R5, !P2 ;  /* 0x000000050d057207 */ /* 0x000fc80005000000 */
[----:B------:R-:W-:-:S04]  /*2a40*/  IADD3 R12, PT, PT, -R15, R5, RZ ;  /* 0x000000050f0c7210 */ /* 0x000fc80007ffe1ff */
[----:B------:R-:W-:-:S13]  /*2a50*/  ISETP.GE.AND P0, PT, R12, -0x1, PT ;  /* 0xffffffff0c00780c */ /* 0x000fda0003f06270 */
[----:B-1----:R-:W-:Y:S05]  /*2a60*/  @!P0 BRA `(.L_x_29) ;  /* 0x0000000400548947 */ /* 0x002fea0003800000 */
[----:B------:R-:W-:Y:S01]  /*2a70*/  LEA.HI R6, R12, R12, RZ, 0x1 ;  /* 0x0000000c0c067211 */ /* 0x000fe200078f08ff */
[----:B------:R-:W-:Y:S01]  /*2a80*/  BSSY.RECONVERGENT B0, `(.L_x_30) ;  /* 0x0000033000007945 */ /* 0x000fe20003800200 */
[----:B------:R-:W-:Y:S02]  /*2a90*/  IMAD.MOV.U32 R14, RZ, RZ, RZ ;  /* 0x000000ffff0e7224 */ /* 0x000fe400078e00ff */
[----:B------:R-:W-:-:S04]  /*2aa0*/  SHF.R.S32.HI R6, RZ, 0x1, R6 ;  /* 0x00000001ff067819 */ /* 0x000fc80000011406 */
[C---:B------:R-:W-:Y:S01]  /*2ab0*/  ISETP.GE.U32.AND P0, PT, R6.reuse, 0x3, PT ;  /* 0x000000030600780c */ /* 0x040fe20003f06070 */
[----:B------:R-:W-:-:S05]  /*2ac0*/  VIADD R6, R6, 0x1 ;  /* 0x0000000106067836 */ /* 0x000fca0000000000 */
[----:B------:R-:W-:-:S07]  /*2ad0*/  LOP3.LUT R20, R6, 0x3, RZ, 0xc0, !PT ;  /* 0x0000000306147812 */ /* 0x000fce00078ec0ff */
[----:B------:R-:W-:Y:S05]  /*2ae0*/  @!P0 BRA `(.L_x_31) ;  /* 0x0000000000b08947 */ /* 0x000fea0003800000 */
[----:B------:R-:W-:Y:S01]  /*2af0*/  HFMA2 R16, -RZ, RZ, 0, 0 ;  /* 0x00000000ff107431 */ /* 0x000fe200000001ff */
[----:B------:R-:W-:-:S07]  /*2b00*/  LOP3.LUT R14, R6, 0xfffffffc, RZ, 0xc0, !PT ;  /* 0xfffffffc060e7812 */ /* 0x000fce00078ec0ff */
.L_x_38:
[--C-:B------:R-:W-:Y:S02]  /*2b10*/  IMAD.IADD R22, R15, 0x1, R16.reuse ;  /* 0x000000010f167824 */ /* 0x100fe400078e0210 */
[----:B012-4-:R-:W-:Y:S02]  /*2b20*/  IMAD.IADD R7, R5, 0x1, -R16 ;  /* 0x0000000105077824 */ /* 0x017fe400078e0a10 */
[----:B------:R-:W-:-:S03]  /*2b30*/  IMAD.WIDE R12, R22, 0x4, R10 ;  /* 0x00000004160c7825 */ /* 0x000fc600078e020a */
[----:B------:R-:W-:Y:S01]  /*2b40*/  ISETP.NE.AND P0, PT, R22, R7, PT ;  /* 0x000000071600720c */ /* 0x000fe20003f05270 */
[----:B------:R-:W-:-:S12]  /*2b50*/  IMAD.WIDE R6, R7, 0x4, R10 ;  /* 0x0000000407067825 */ /* 0x000fd800078e020a */
[----:B------:R-:W2:Y:S04]  /*2b60*/  @P0 LDG.E R19, desc[UR8][R6.64] ;  /* 0x0000000806130981 */ /* 0x000ea8000c1e1900 */
[----:B------:R-:W3:Y:S01]  /*2b70*/  @P0 LDG.E R17, desc[UR8][R12.64] ;  /* 0x000000080c110981 */ /* 0x000ee2000c1e1900 */
[C---:B------:R-:W-:Y:S01]  /*2b80*/  IADD3 R21, PT, PT, -R5.reuse, R16, RZ ;  /* 0x0000001005157210 */ /* 0x040fe20007ffe1ff */
[----:B------:R-:W-:Y:S01]  /*2b90*/  BSSY.RECONVERGENT B2, `(.L_x_32) ;  /* 0x0000010000027945 */ /* 0x000fe20003800200 */
[----:B------:R-:W-:Y:S02]  /*2ba0*/  IADD3 R18, PT, PT, -R22, -0x2, RZ ;  /* 0xfffffffe16127810 */ /* 0x000fe40007ffe1ff */
[C-C-:B------:R-:W-:Y:S02]  /*2bb0*/  IADD3 R23, PT, PT, R5.reuse, -0x3, -R16.reuse ;  /* 0xfffffffd05177810 */ /* 0x140fe40007ffe810 */
[----:B------:R-:W-:Y:S01]  /*2bc0*/  ISETP.NE.AND P1, PT, R18, R21, PT ;  /* 0x000000151200720c */ /* 0x000fe20003f25270 */
[C---:B------:R-:W-:Y:S01]  /*2bd0*/  VIADD R18, R22.reuse, 0x2 ;  /* 0x0000000216127836 */ /* 0x040fe20000000000 */
[----:B------:R-:W-:Y:S01]  /*2be0*/  IADD3 R21, PT, PT, R5, -0x2, -R16 ;  /* 0xfffffffe05157810 */ /* 0x000fe20007ffe810 */
[----:B------:R-:W-:-:S03]  /*2bf0*/  VIADD R22, R22, 0x3 ;  /* 0x0000000316167836 */ /* 0x000fc60000000000 */
[----:B------:R-:W-:Y:S02]  /*2c00*/  ISETP.NE.AND P2, PT, R18, R21, PT ;  /* 0x000000151200720c */ /* 0x000fe40003f45270 */
[----:B------:R-:W-:Y:S01]  /*2c10*/  ISETP.NE.AND P3, PT, R22, R23, PT ;  /* 0x000000171600720c */ /* 0x000fe20003f65270 */
[----:B--2---:R0:W-:Y:S04]  /*2c20*/  @P0 STG.E desc[UR8][R12.64], R19 ;  /* 0x000000130c000986 */ /* 0x0041e8000c101908 */
[----:B---3--:R0:W-:Y:S01]  /*2c30*/  @P0 STG.E desc[UR8][R6.64], R17 ;  /* 0x0000001106000986 */ /* 0x0081e2000c101908 */
[----:B------:R-:W-:Y:S07]  /*2c40*/  @!P1 BRA `(.L_x_33) ;  /* 0x0000000000109947 */ /* 0x000fee0003800000 */
[----:B0-----:R-:W2:Y:S04]  /*2c50*/  LDG.E R19, desc[UR8][R6.64+-0x4] ;  /* 0xfffffc0806137981 */ /* 0x001ea8000c1e1900 */
[----:B------:R-:W3:Y:S04]  /*2c60*/  LDG.E R17, desc[UR8][R12.64+0x4] ;  /* 0x000004080c117981 */ /* 0x000ee8000c1e1900 */
[----:B--2---:R1:W-:Y:S04]  /*2c70*/  STG.E desc[UR8][R12.64+0x4], R19 ;  /* 0x000004130c007986 */ /* 0x0043e8000c101908 */
[----:B---3--:R1:W-:Y:S02]  /*2c80*/  STG.E desc[UR8][R6.64+-0x4], R17 ;  /* 0xfffffc1106007986 */ /* 0x0083e4000c101908 */
.L_x_33:
[----:B------:R-:W-:Y:S05]  /*2c90*/  BSYNC.RECONVERGENT B2 ;  /* 0x0000000000027941 */ /* 0x000fea0003800200 */
.L_x_32:
[----:B------:R-:W-:Y:S04]  /*2ca0*/  BSSY.RECONVERGENT B2, `(.L_x_34) ;  /* 0x0000006000027945 */ /* 0x000fe80003800200 */
[----:B------:R-:W-:Y:S05]  /*2cb0*/  @!P2 BRA `(.L_x_35) ;  /* 0x000000000010a947 */ /* 0x000fea0003800000 */
[----:B01----:R-:W2:Y:S04]  /*2cc0*/  LDG.E R19, desc[UR8][R6.64+-0x8] ;  /* 0xfffff80806137981 */ /* 0x003ea8000c1e1900 */
[----:B------:R-:W3:Y:S04]  /*2cd0*/  LDG.E R17, desc[UR8][R12.64+0x8] ;  /* 0x000008080c117981 */ /* 0x000ee8000c1e1900 */
[----:B--2---:R2:W-:Y:S04]  /*2ce0*/  STG.E desc[UR8][R12.64+0x8], R19 ;  /* 0x000008130c007986 */ /* 0x0045e8000c101908 */
[----:B---3--:R2:W-:Y:S02]  /*2cf0*/  STG.E desc[UR8][R6.64+-0x8], R17 ;  /* 0xfffff81106007986 */ /* 0x0085e4000c101908 */
.L_x_35:
[----:B------:R-:W-:Y:S05]  /*2d00*/  BSYNC.RECONVERGENT B2 ;  /* 0x0000000000027941 */ /* 0x000fea0003800200 */
.L_x_34:
[----:B------:R-:W-:Y:S04]  /*2d10*/  BSSY.RECONVERGENT B2, `(.L_x_36) ;  /* 0x0000006000027945 */ /* 0x000fe80003800200 */
[----:B------:R-:W-:Y:S05]  /*2d20*/  @!P3 BRA `(.L_x_37) ;  /* 0x000000000010b947 */ /* 0x000fea0003800000 */
[----:B012---:R-:W2:Y:S04]  /*2d30*/  LDG.E R19, desc[UR8][R6.64+-0xc] ;  /* 0xfffff40806137981 */ /* 0x007ea8000c1e1900 */
[----:B------:R-:W3:Y:S04]  /*2d40*/  LDG.E R17, desc[UR8][R12.64+0xc] ;  /* 0x00000c080c117981 */ /* 0x000ee8000c1e1900 */
[----:B--2---:R4:W-:Y:S04]  /*2d50*/  STG.E desc[UR8][R12.64+0xc], R19 ;  /* 0x00000c130c007986 */ /* 0x0049e8000c101908 */
[----:B---3--:R4:W-:Y:S02]  /*2d60*/  STG.E desc[UR8][R6.64+-0xc], R17 ;  /* 0xfffff41106007986 */ /* 0x0089e4000c101908 */
.L_x_37:
[----:B------:R-:W-:Y:S05]  /*2d70*/  BSYNC.RECONVERGENT B2 ;  /* 0x0000000000027941 */ /* 0x000fea0003800200 */
.L_x_36:
[----:B------:R-:W-:-:S04]  /*2d80*/  IADD3 R16, PT, PT, R16, 0x4, RZ ;  /* 0x0000000410107810 */ /* 0x000fc80007ffe0ff */
[----:B------:R-:W-:-:S13]  /*2d90*/  ISETP.NE.AND P0, PT, R16, R14, PT ;  /* 0x0000000e1000720c */ /* 0x000fda0003f05270 */
[----:B------:R-:W-:Y:S05]  /*2da0*/  @P0 BRA `(.L_x_38) ;  /* 0xfffffffc00580947 */ /* 0x000fea000383ffff */
.L_x_31:
[----:B------:R-:W-:Y:S05]  /*2db0*/  BSYNC.RECONVERGENT B0 ;  /* 0x0000000000007941 */ /* 0x000fea0003800200 */
.L_x_30:
[----:B------:R-:W-:-:S13]  /*2dc0*/  ISETP.NE.AND P0, PT, R20, RZ, PT ;  /* 0x000000ff1400720c */ /* 0x000fda0003f05270 */
[----:B------:R-:W-:Y:S05]  /*2dd0*/  @!P0 BRA `(.L_x_29) ;  /* 0x0000000000788947 */ /* 0x000fea0003800000 */
[--C-:B------:R-:W-:Y:S01]  /*2de0*/  IMAD.IADD R18, R15, 0x1, R14.reuse ;  /* 0x000000010f127824 */ /* 0x100fe200078e020e */
[----:B------:R-:W-:Y:S01]  /*2df0*/  BSSY.RECONVERGENT B0, `(.L_x_39) ;  /* 0x000000b000007945 */ /* 0x000fe20003800200 */
[----:B012-4-:R-:W-:Y:S01]  /*2e00*/  IMAD.IADD R7, R5, 0x1, -R14 ;  /* 0x0000000105077824 */ /* 0x017fe200078e0a0e */
[----:B------:R-:W-:Y:S01]  /*2e10*/  ISETP.NE.AND P1, PT, R20, 0x1, PT ;  /* 0x000000011400780c */ /* 0x000fe20003f25270 */
[----:B------:R-:W-:-:S03]  /*2e20*/  IMAD.WIDE R12, R18, 0x4, R10 ;  /* 0x00000004120c7825 */ /* 0x000fc600078e020a */
[----:B------:R-:W-:Y:S01]  /*2e30*/  ISETP.NE.AND P0, PT, R18, R7, PT ;  /* 0x000000071200720c */ /* 0x000fe20003f05270 */
[----:B------:R-:W-:-:S12]  /*2e40*/  IMAD.WIDE R6, R7, 0x4, R10 ;  /* 0x0000000407067825 */ /* 0x000fd800078e020a */
[----:B------:R-:W-:Y:S05]  /*2e50*/  @!P0 BRA `(.L_x_40) ;  /* 0x0000000000108947 */ /* 0x000fea0003800000 */
[----:B------:R-:W2:Y:S04]  /*2e60*/  LDG.E R17, desc[UR8][R6.64] ;  /* 0x0000000806117981 */ /* 0x000ea8000c1e1900 */
[----:B------:R-:W3:Y:S04]  /*2e70*/  LDG.E R15, desc[UR8][R12.64] ;  /* 0x000000080c0f7981 */ /* 0x000ee8000c1e1900 */
[----:B--2---:R0:W-:Y:S04]  /*2e80*/  STG.E desc[UR8][R12.64], R17 ;  /* 0x000000110c007986 */ /* 0x0041e8000c101908 */
[----:B---3--:R0:W-:Y:S02]  /*2e90*/  STG.E desc[UR8][R6.64], R15 ;  /* 0x0000000f06007986 */ /* 0x0081e4000c101908 */
.L_x_40:
[----:B------:R-:W-:Y:S05]  /*2ea0*/  BSYNC.RECONVERGENT B0 ;  /* 0x0000000000007941 */ /* 0x000fea0003800200 */
.L_x_39:
[----:B------:R-:W-:Y:S05]  /*2eb0*/  @!P1 BRA `(.L_x_29) ;  /* 0x0000000000409947 */ /* 0x000fea0003800000 */
[----:B0-----:R-:W-:Y:S02]  /*2ec0*/  IADD3 R15, PT, PT, -R18, -0x2, RZ ;  /* 0xfffffffe120f7810 */ /* 0x001fe40007ffe1ff */
[----:B------:R-:W-:-:S04]  /*2ed0*/  IADD3 R16, PT, PT, -R5, R14, RZ ;  /* 0x0000000e05107210 */ /* 0x000fc80007ffe1ff */
[----:B------:R-:W-:-:S13]  /*2ee0*/  ISETP.NE.AND P0, PT, R15, R16, PT ;  /* 0x000000100f00720c */ /* 0x000fda0003f05270 */
[----:B------:R-:W2:Y:S04]  /*2ef0*/  @P0 LDG.E R17, desc[UR8][R6.64+-0x4] ;  /* 0xfffffc0806110981 */ /* 0x000ea8000c1e1900 */
[----:B------:R-:W3:Y:S01]  /*2f00*/  @P0 LDG.E R15, desc[UR8][R12.64+0x4] ;  /* 0x000004080c0f0981 */ /* 0x000ee2000c1e1900 */
[----:B------:R-:W-:Y:S01]  /*2f10*/  IADD3 R14, PT, PT, R5, -0x2, -R14 ;  /* 0xfffffffe050e7810 */ /* 0x000fe20007ffe80e */
[----:B------:R-:W-:Y:S02]  /*2f20*/  VIADD R5, R18, 0x2 ;  /* 0x0000000212057836 */ /* 0x000fe40000000000 */
[----:B--2---:R0:W-:Y:S04]  /*2f30*/  @P0 STG.E desc[UR8][R12.64+0x4], R17 ;  /* 0x000004110c000986 */ /* 0x0041e8000c101908 */
[----:B---3--:R0:W-:Y:S01]  /*2f40*/  @P0 STG.E desc[UR8][R6.64+-0x4], R15 ;  /* 0xfffffc0f06000986 */ /* 0x0081e2000c101908 */
[----:B------:R-:W-:-:S04]  /*2f50*/  ISETP.NE.AND P0, PT, R5, R14, PT ;  /* 0x0000000e0500720c */ /* 0x000fc80003f05270 */
[----:B------:R-:W-:-:S13]  /*2f60*/  ISETP.EQ.OR P0, PT, R20, 0x2, !P0 ;  /* 0x000000021400780c */ /* 0x000fda0004702670 */
[----:B0-----:R-:W-:Y:S05]  /*2f70*/  @P0 BRA `(.L_x_29) ;  /* 0x0000000000100947 */ /* 0x001fea0003800000 */
[----:B------:R-:W2:Y:S04]  /*2f80*/  LDG.E R15, desc[UR8][R6.64+-0x8] ;  /* 0xfffff808060f7981 */ /* 0x000ea8000c1e1900 */
[----:B------:R-:W3:Y:S04]  /*2f90*/  LDG.E R5, desc[UR8][R12.64+0x8] ;  /* 0x000008080c057981 */ /* 0x000ee8000c1e1900 */
[----:B--2---:R0:W-:Y:S04]  /*2fa0*/  STG.E desc[UR8][R12.64+0x8], R15 ;  /* 0x0000080f0c007986 */ /* 0x0041e8000c101908 */
[----:B---3--:R0:W-:Y:S02]  /*2fb0*/  STG.E desc[UR8][R6.64+-0x8], R5 ;  /* 0xfffff80506007986 */ /* 0x0081e4000c101908 */
.L_x_29:
[----:B------:R-:W-:Y:S05]  /*2fc0*/  BSYNC.RECONVERGENT B1 ;  /* 0x0000000000017941 */ /* 0x000fea0003800200 */
.L_x_28:
[----:B------:R-:W3:Y:S01]  /*2fd0*/  LDCU UR4, c[0x0][0x3b0] ;  /* 0x00007600ff0477ac */ /* 0x000ee20008000800 */
[----:B------:R-:W-:Y:S01]  /*2fe0*/  CS2R R20, SRZ ;  /* 0x0000000000147805 */ /* 0x000fe2000001ff00 */
[----:B---3--:R-:W-:-:S09]  /*2ff0*/  UISETP.GE.AND UP0, UPT, UR4, 0x2, UPT ;  /* 0x000000020400788c */ /* 0x008fd2000bf06270 */
[----:B------:R-:W-:Y:S05]  /*3000*/  BRA.U !UP0, `(.L_x_41) ;  /* 0x0000000508cc7547 */ /* 0x000fea000b800000 */
[----:B012-4-:R-:W0:Y:S01]  /*3010*/  LDC R6, c[0x0][0x3b0] ;  /* 0x0000ec00ff067b82 */ /* 0x017e220000000800 */
[----:B------:R-:W-:Y:S01]  /*3020*/  CS2R R20, SRZ ;  /* 0x0000000000147805 */ /* 0x000fe2000001ff00 */
[----:B0-----:R-:W-:-:S05]  /*3030*/  VIADD R5, R6, 0xfffffffe ;  /* 0xfffffffe06057836 */ /* 0x001fca0000000000 */
[----:B------:R-:W-:Y:S02]  /*3040*/  ISETP.GE.U32.AND P0, PT, R5, 0x7, PT ;  /* 0x000000070500780c */ /* 0x000fe40003f06070 */
[----:B------:R-:W-:-:S11]  /*3050*/  MOV R5, RZ ;  /* 0x000000ff00057202 */ /* 0x000fd60000000f00 */
[----:B------:R-:W-:Y:S05]  /*3060*/  @!P0 BRA `(.L_x_42) ;  /* 0x0000000000c88947 */ /* 0x000fea0003800000 */
[----:B------:R0:W5:Y:S01]  /*3070*/  LDG.E R18, desc[UR8][R10.64] ;  /* 0x000000080a127981 */ /* 0x000162000c1e1900 */
[----:B------:R-:W-:Y:S01]  /*3080*/  IMAD.MOV.U32 R5, RZ, RZ, RZ ;  /* 0x000000ffff057224 */ /* 0x000fe200078e00ff */
[----:B------:R-:W-:-:S07]  /*3090*/  CS2R R20, SRZ ;  /* 0x0000000000147805 */ /* 0x000fce000001ff00 */
.L_x_43:
[----:B------:R-:W-:Y:S01]  /*30a0*/  IMAD.WIDE.U32 R16, R5, 0x4, R10 ;  /* 0x0000000405107825 */ /* 0x000fe200078e000a */
[----:B------:R-:W1:Y:S04]  /*30b0*/  LDC.64 R12, c[0x0][0x398] ;  /* 0x0000e600ff0c7b82 */ /* 0x000e680000000a00 */
[----:B------:R-:W2:Y:S04]  /*30c0*/  LDG.E R7, desc[UR8][R16.64+0x4] ;  /* 0x0000040810077981 */ /* 0x000ea8000c1e1900 */
[----:B------:R-:W3:Y:S04]  /*30d0*/  LDG.E R22, desc[UR8][R16.64+0x8] ;  /* 0x0000080810167981 */ /* 0x000ee8000c1e1900 */
[----:B------:R-:W4:Y:S01]  /*30e0*/  LDG.E R26, desc[UR8][R16.64+0xc] ;  /* 0x00000c08101a7981 */ /* 0x000f22000c1e1900 */
[----:B--2--5:R-:W-:-:S04]  /*30f0*/  IMAD R19, R18, UR4, R7 ;  /* 0x0000000412137c24 */ /* 0x024fc8000f8e0207 */
[----:B-1----:R-:W-:-:S06]  /*3100*/  IMAD.WIDE R18, R19, 0x8, R12 ;  /* 0x0000000813127825 */ /* 0x002fcc00078e020c */
[----:B------:R-:W2:Y:S01]  /*3110*/  LDG.E.64 R18, desc[UR8][R18.64] ;  /* 0x0000000812127981 */ /* 0x000ea2000c1e1b00 */
[----:B---3--:R-:W-:Y:S02]  /*3120*/  IMAD R15, R7, UR4, R22 ;  /* 0x00000004070f7c24 */ /* 0x008fe4000f8e0216 */
[----:B----4-:R-:W-:Y:S01]  /*3130*/  IMAD R23, R22, UR4, R26 ;  /* 0x0000000416177c24 */ /* 0x010fe2000f8e021a */
[----:B------:R-:W3:Y:S01]  /*3140*/  LDG.E R7, desc[UR8][R16.64+0x10] ;  /* 0x0000100810077981 */ /* 0x000ee2000c1e1900 */
[----:B------:R-:W-:-:S03]  /*3150*/  IMAD.WIDE R14, R15, 0x8, R12 ;  /* 0x000000080f0e7825 */ /* 0x000fc600078e020c */
[----:B------:R-:W4:Y:S04]  /*3160*/  LDG.E R22, desc[UR8][R16.64+0x14] ;  /* 0x0000140810167981 */ /* 0x000f28000c1e1900 */
[----:B------:R-:W3:Y:S01]  /*3170*/  LDG.E.64 R14, desc[UR8][R14.64] ;  /* 0x000000080e0e7981 */ /* 0x000ee2000c1e1b00 */
[----:B--2---:R-:W-:Y:S01]  /*3180*/  DADD R18, R18, R20 ;  /* 0x0000000012127229 */ /* 0x004fe20000000014 */
[----:B------:R-:W-:Y:S02]  /*3190*/  IMAD.WIDE R20, R23, 0x8, R12 ;  /* 0x0000000817147825 */ /* 0x000fe400078e020c */
[----:B------:R-:W2:Y:S04]  /*31a0*/  LDG.E R23, desc[UR8][R16.64+0x18] ;  /* 0x0000180810177981 */ /* 0x000ea8000c1e1900 */
[----:B------:R-:W2:Y:S01]  /*31b0*/  LDG.E.64 R20, desc[UR8][R20.64] ;  /* 0x0000000814147981 */ /* 0x000ea2000c1e1b00 */
[----:B---3--:R-:W-:-:S03]  /*31c0*/  DADD R14, R18, R14 ;  /* 0x00000000120e7229 */ /* 0x008fc6000000000e */
[----:B------:R-:W3:Y:S04]  /*31d0*/  LDG.E R19, desc[UR8][R16.64+0x1c] ;  /* 0x00001c0810137981 */ /* 0x000ee8000c1e1900 */
[----:B------:R1:W3:Y:S01]  /*31e0*/  LDG.E R18, desc[UR8][R16.64+0x20] ;  /* 0x0000200810127981 */ /* 0x0002e2000c1e1900 */
[----:B------:R-:W-:Y:S02]  /*31f0*/  IMAD R27, R26, UR4, R7 ;  /* 0x000000041a1b7c24 */ /* 0x000fe4000f8e0207 */
[----:B----4-:R-:W-:Y:S02]  /*3200*/  IMAD R7, R7, UR4, R22 ;  /* 0x0000000407077c24 */ /* 0x010fe4000f8e0216 */
[----:B-1----:R-:W-:-:S06]  /*3210*/  IMAD.WIDE R16, R27, 0x8, R12 ;  /* 0x000000081b107825 */ /* 0x002fcc00078e020c */
[----:B------:R-:W4:Y:S01]  /*3220*/  LDG.E.64 R16, desc[UR8][R16.64] ;  /* 0x0000000810107981 */ /* 0x000f22000c1e1b00 */
[----:B--2---:R-:W-:Y:S01]  /*3230*/  DADD R14, R14, R20 ;  /* 0x000000000e0e7229 */ /* 0x004fe20000000014 */
[----:B------:R-:W-:-:S04]  /*3240*/  IMAD.WIDE R20, R7, 0x8, R12 ;  /* 0x0000000807147825 */ /* 0x000fc800078e020c */
[----:B------:R-:W-:Y:S02]  /*3250*/  IMAD R27, R22, UR4, R23 ;  /* 0x00000004161b7c24 */ /* 0x000fe4000f8e0217 */
[----:B------:R-:W2:Y:S02]  /*3260*/  LDG.E.64 R20, desc[UR8][R20.64] ;  /* 0x0000000814147981 */ /* 0x000ea4000c1e1b00 */
[----:B------:R-:W-:-:S04]  /*3270*/  IMAD.WIDE R26, R27, 0x8, R12 ;  /* 0x000000081b1a7825 */ /* 0x000fc800078e020c */
[----:B---3--:R-:W-:Y:S02]  /*3280*/  IMAD R23, R23, UR4, R19 ;  /* 0x0000000417177c24 */ /* 0x008fe4000f8e0213 */
[----:B------:R-:W3:Y:S02]  /*3290*/  LDG.E.64 R26, desc[UR8][R26.64] ;  /* 0x000000081a1a7981 */ /* 0x000ee4000c1e1b00 */
[----:B------:R-:W-:-:S04]  /*32a0*/  IMAD.WIDE R22, R23, 0x8, R12 ;  /* 0x0000000817167825 */ /* 0x000fc800078e020c */
[----:B------:R-:W-:Y:S02]  /*32b0*/  IMAD R19, R19, UR4, R18 ;  /* 0x0000000413137c24 */ /* 0x000fe4000f8e0212 */
[----:B------:R-:W3:Y:S02]  /*32c0*/  LDG.E.64 R22, desc[UR8][R22.64] ;  /* 0x0000000816167981 */ /* 0x000ee4000c1e1b00 */
[----:B------:R-:W-:-:S06]  /*32d0*/  IMAD.WIDE R12, R19, 0x8, R12 ;  /* 0x00000008130c7825 */ /* 0x000fcc00078e020c */
[----:B------:R-:W3:Y:S01]  /*32e0*/  LDG.E.64 R12, desc[UR8][R12.64] ;  /* 0x000000080c0c7981 */ /* 0x000ee2000c1e1b00 */
[----:B----4-:R-:W-:Y:S01]  /*32f0*/  DADD R14, R14, R16 ;  /* 0x000000000e0e7229 */ /* 0x010fe20000000010 */
[----:B------:R-:W-:Y:S01]  /*3300*/  VIADD R5, R5, 0x8 ;  /* 0x0000000805057836 */ /* 0x000fe20000000000 */
[----:B------:R-:W-:-:S04]  /*3310*/  LOP3.LUT R16, R3, 0xfffffff8, RZ, 0xc0, !PT ;  /* 0xfffffff803107812 */ /* 0x000fc800078ec0ff */
[----:B------:R-:W-:Y:S02]  /*3320*/  ISETP.NE.AND P0, PT, R5, R16, PT ;  /* 0x000000100500720c */ /* 0x000fe40003f05270 */
[----:B--2---:R-:W-:-:S08]  /*3330*/  DADD R14, R14, R20 ;  /* 0x000000000e0e7229 */ /* 0x004fd00000000014 */
[----:B---3--:R-:W-:-:S08]  /*3340*/  DADD R14, R14, R26 ;  /* 0x000000000e0e7229 */ /* 0x008fd0000000001a */
[----:B------:R-:W-:-:S08]  /*3350*/  DADD R14, R14, R22 ;  /* 0x000000000e0e7229 */ /* 0x000fd00000000016 */
[----:B------:R-:W-:Y:S01]  /*3360*/  DADD R20, R14, R12 ;  /* 0x000000000e147229 */ /* 0x000fe2000000000c */
[----:B------:R-:W-:Y:S10]  /*3370*/  @P0 BRA `(.L_x_43) ;  /* 0xfffffffc00480947 */ /* 0x000ff4000383ffff */
[----:B------:R-:W-:-:S07]  /*3380*/  MOV R5, R16 ;  /* 0x0000001000057202 */ /* 0x000fce0000000f00 */
.L_x_42:
[----:B------:R-:W-:-:S13]  /*3390*/  LOP3.LUT P0, RZ, R3, 0x7, RZ, 0xc0, !PT ;  /* 0x0000000703ff7812 */ /* 0x000fda000780c0ff */
[----:B------:R-:W-:Y:S05]  /*33a0*/  @!P0 BRA `(.L_x_41) ;  /* 0x0000000000e48947 */ /* 0x000fea0003800000 */
[----:B------:R-:W-:-:S05]  /*33b0*/  VIADD R12, R6, 0x7 ;  /* 0x00000007060c7836 */ /* 0x000fca0000000000 */
[C---:B------:R-:W-:Y:S02]  /*33c0*/  LOP3.LUT R7, R12.reuse, 0x7, RZ, 0xc0, !PT ;  /* 0x000000070c077812 */ /* 0x040fe400078ec0ff */
[----:B------:R-:W-:-:S03]  /*33d0*/  LOP3.LUT P1, RZ, R12, 0x3, RZ, 0xc0, !PT ;  /* 0x000000030cff7812 */ /* 0x000fc6000782c0ff */
[----:B------:R-:W-:-:S05]  /*33e0*/  VIADD R7, R7, 0xffffffff ;  /* 0xffffffff07077836 */ /* 0x000fca0000000000 */
[----:B------:R-:W-:-:S13]  /*33f0*/  ISETP.GE.U32.AND P0, PT, R7, 0x3, PT ;  /* 0x000000030700780c */ /* 0x000fda0003f06070 */
[----:B------:R-:W-:Y:S05]  /*3400*/  @!P0 BRA `(.L_x_44) ;  /* 0x0000000000608947 */ /* 0x000fea0003800000 */
[----:B------:R-:W-:Y:S01]  /*3410*/  IMAD.WIDE.U32 R26, R5, 0x4, R10 ;  /* 0x00000004051a7825 */ /* 0x000fe200078e000a */
[----:B------:R-:W1:Y:S04]  /*3420*/  LDC.64 R16, c[0x0][0x398] ;  /* 0x0000e600ff107b82 */ /* 0x000e680000000a00 */
[----:B------:R-:W2:Y:S04]  /*3430*/  LDG.E R12, desc[UR8][R26.64] ;  /* 0x000000081a0c7981 */ /* 0x000ea8000c1e1900 */
[----:B------:R-:W2:Y:S04]  /*3440*/  LDG.E R15, desc[UR8][R26.64+0x4] ;  /* 0x000004081a0f7981 */ /* 0x000ea8000c1e1900 */
[----:B------:R-:W3:Y:S04]  /*3450*/  LDG.E R18, desc[UR8][R26.64+0x8] ;  /* 0x000008081a127981 */ /* 0x000ee8000c1e1900 */
[----:B------:R-:W4:Y:S04]  /*3460*/  LDG.E R7, desc[UR8][R26.64+0xc] ;  /* 0x00000c081a077981 */ /* 0x000f28000c1e1900 */
[----:B------:R-:W5:Y:S01]  /*3470*/  LDG.E R22, desc[UR8][R26.64+0x10] ;  /* 0x000010081a167981 */ /* 0x000f62000c1e1900 */
[----:B--2---:R-:W-:-:S04]  /*3480*/  IMAD R13, R12, UR4, R15 ;  /* 0x000000040c0d7c24 */ /* 0x004fc8000f8e020f */
[----:B-1----:R-:W-:-:S04]  /*3490*/  IMAD.WIDE R12, R13, 0x8, R16 ;  /* 0x000000080d0c7825 */ /* 0x002fc800078e0210 */
[----:B---3--:R-:W-:Y:S02]  /*34a0*/  IMAD R15, R15, UR4, R18 ;  /* 0x000000040f0f7c24 */ /* 0x008fe4000f8e0212 */
[----:B------:R-:W2:Y:S01]  /*34b0*/  LDG.E.64 R12, desc[UR8][R12.64] ;  /* 0x000000080c0c7981 */ /* 0x000ea2000c1e1b00 */
[----:B----4-:R-:W-:Y:S02]  /*34c0*/  IMAD R19, R18, UR4, R7 ;  /* 0x0000000412137c24 */ /* 0x010fe4000f8e0207 */
[----:B------:R-:W-:-:S04]  /*34d0*/  IMAD.WIDE R14, R15, 0x8, R16 ;  /* 0x000000080f0e7825 */ /* 0x000fc800078e0210 */
[----:B------:R-:W-:Y:S02]  /*34e0*/  IMAD.WIDE R18, R19, 0x8, R16 ;  /* 0x0000000813127825 */ /* 0x000fe400078e0210 */
[----:B------:R-:W3:Y:S02]  /*34f0*/  LDG.E.64 R14, desc[UR8][R14.64] ;  /* 0x000000080e0e7981 */ /* 0x000ee4000c1e1b00 */
[----:B-----5:R-:W-:Y:S02]  /*3500*/  IMAD R7, R7, UR4, R22 ;  /* 0x0000000407077c24 */ /* 0x020fe4000f8e0216 */
[----:B------:R-:W4:Y:S02]  /*3510*/  LDG.E.64 R18, desc[UR8][R18.64] ;  /* 0x0000000812127981 */ /* 0x000f24000c1e1b00 */
[----:B------:R-:W-:-:S06]  /*3520*/  IMAD.WIDE R16, R7, 0x8, R16 ;  /* 0x0000000807107825 */ /* 0x000fcc00078e0210 */
[----:B------:R-:W5:Y:S01]  /*3530*/  LDG.E.64 R16, desc[UR8][R16.64] ;  /* 0x0000000810107981 */ /* 0x000f62000c1e1b00 */
[----:B------:R-:W-:Y:S01]  /*3540*/  IADD3 R5, PT, PT, R5, 0x4, RZ ;  /* 0x0000000405057810 */ /* 0x000fe20007ffe0ff */
[----:B--2---:R-:W-:-:S08]  /*3550*/  DADD R20, R20, R12 ;  /* 0x0000000014147229 */ /* 0x004fd0000000000c */
[----:B---3--:R-:W-:-:S08]  /*3560*/  DADD R20, R20, R14 ;  /* 0x0000000014147229 */ /* 0x008fd0000000000e */
[----:B----4-:R-:W-:-:S08]  /*3570*/  DADD R20, R20, R18 ;  /* 0x0000000014147229 */ /* 0x010fd00000000012 */
[----:B-----5:R-:W-:-:S11]  /*3580*/  DADD R20, R20, R16 ;  /* 0x0000000014147229 */ /* 0x020fd60000000010 */
.L_x_44:
[----:B------:R-:W-:Y:S05]  /*3590*/  @!P1 BRA `(.L_x_41) ;  /* 0x0000000000689947 */ /* 0x000fea0003800000 */
[----:B------:R-:W-:-:S05]  /*35a0*/  VIADD R6, R6, 0x3 ;  /* 0x0000000306067836 */ /* 0x000fca0000000000 */
[C---:B------:R-:W-:Y:S02]  /*35b0*/  LOP3.LUT R7, R6.reuse, 0x3, RZ, 0xc0, !PT ;  /* 0x0000000306077812 */ /* 0x040fe400078ec0ff */
[----:B------:R-:W-:Y:S02]  /*35c0*/  LOP3.LUT P1, RZ, R6, 0x1, RZ, 0xc0, !PT ;  /* 0x0000000106ff7812 */ /* 0x000fe4000782c0ff */
[----:B------:R-:W-:-:S11]  /*35d0*/  ISETP.NE.AND P0, PT, R7, 0x1, PT ;  /* 0x000000010700780c */ /* 0x000fd60003f05270 */
[----:B------:R-:W1:Y:S02]  /*35e0*/  @P1 LDC.64 R12, c[0x0][0x398] ;  /* 0x0000e600ff0c1b82 */ /* 0x000e640000000a00 */
[----:B------:R-:W-:-:S05]  /*35f0*/  @P0 IMAD.WIDE.U32 R18, R5, 0x4, R10 ;  /* 0x0000000405120825 */ /* 0x000fca00078e000a */
[----:B------:R-:W2:Y:S01]  /*3600*/  @P0 LDG.E R6, desc[UR8][R18.64] ;  /* 0x0000000812060981 */ /* 0x000ea2000c1e1900 */
[----:B------:R-:W3:Y:S03]  /*3610*/  @P0 LDC.64 R14, c[0x0][0x398] ;  /* 0x0000e600ff0e0b82 */ /* 0x000ee60000000a00 */
[----:B------:R-:W2:Y:S01]  /*3620*/  @P0 LDG.E R23, desc[UR8][R18.64+0x4] ;  /* 0x0000040812170981 */ /* 0x000ea2000c1e1900 */
[----:B------:R-:W-:-:S03]  /*3630*/  @P0 VIADD R5, R5, 0x2 ;  /* 0x0000000205050836 */ /* 0x000fc60000000000 */
[----:B------:R-:W4:Y:S01]  /*3640*/  @P0 LDG.E R26, desc[UR8][R18.64+0x8] ;  /* 0x00000808121a0981 */ /* 0x000f22000c1e1900 */
[----:B------:R-:W-:-:S05]  /*3650*/  @P1 IMAD.WIDE.U32 R16, R5, 0x4, R10 ;  /* 0x0000000405101825 */ /* 0x000fca00078e000a */
[----:B------:R-:W5:Y:S04]  /*3660*/  @P1 LDG.E R5, desc[UR8][R16.64] ;  /* 0x0000000810051981 */ /* 0x000f68000c1e1900 */
[----:B------:R-:W5:Y:S01]  /*3670*/  @P1 LDG.E R22, desc[UR8][R16.64+0x4] ;  /* 0x0000040810161981 */ /* 0x000f62000c1e1900 */
[----:B--2---:R-:W-:-:S04]  /*3680*/  @P0 IMAD R7, R6, UR4, R23 ;  /* 0x0000000406070c24 */ /* 0x004fc8000f8e0217 */
[----:B---3--:R-:W-:-:S04]  /*3690*/  @P0 IMAD.WIDE R6, R7, 0x8, R14 ;  /* 0x0000000807060825 */ /* 0x008fc800078e020e */
[----:B----4-:R-:W-:Y:S02]  /*36a0*/  @P0 IMAD R23, R23, UR4, R26 ;  /* 0x0000000417170c24 */ /* 0x010fe4000f8e021a */
[----:B------:R-:W2:Y:S02]  /*36b0*/  @P0 LDG.E.64 R6, desc[UR8][R6.64] ;  /* 0x0000000806060981 */ /* 0x000ea4000c1e1b00 */
[----:B------:R-:W-:-:S04]  /*36c0*/  @P0 IMAD.WIDE R14, R23, 0x8, R14 ;  /* 0x00000008170e0825 */ /* 0x000fc800078e020e */
[----:B-----5:R-:W-:Y:S02]  /*36d0*/  @P1 IMAD R5, R5, UR4, R22 ;  /* 0x0000000405051c24 */ /* 0x020fe4000f8e0216 */
[----:B------:R-:W3:Y:S02]  /*36e0*/  @P0 LDG.E.64 R14, desc[UR8][R14.64] ;  /* 0x000000080e0e0981 */ /* 0x000ee4000c1e1b00 */
[----:B-1----:R-:W-:-:S06]  /*36f0*/  @P1 IMAD.WIDE R12, R5, 0x8, R12 ;  /* 0x00000008050c1825 */ /* 0x002fcc00078e020c */
[----:B------:R-:W4:Y:S01]  /*3700*/  @P1 LDG.E.64 R12, desc[UR8][R12.64] ;  /* 0x000000080c0c1981 */ /* 0x000f22000c1e1b00 */
[----:B--2---:R-:W-:-:S08]  /*3710*/  @P0 DADD R16, R20, R6 ;  /* 0x0000000014100229 */ /* 0x004fd00000000006 */
[----:B---3--:R-:W-:-:S08]  /*3720*/  @P0 DADD R20, R16, R14 ;  /* 0x0000000010140229 */ /* 0x008fd0000000000e */
[----:B----4-:R-:W-:-:S11]  /*3730*/  @P1 DADD R20, R20, R12 ;  /* 0x0000000014141229 */ /* 0x010fd6000000000c */
.L_x_41:
[----:B012-4-:R-:W-:Y:S01]  /*3740*/  IMAD.WIDE R6, R3, 0x4, R10 ;  /* 0x0000000403067825 */ /* 0x017fe200078e020a */
[----:B------:R-:W0:Y:S01]  /*3750*/  LDC.64 R12, c[0x0][0x398] ;  /* 0x0000e600ff0c7b82 */ /* 0x000e220000000a00 */
[----:B------:R-:W2:Y:S04]  /*3760*/  LDG.E R10, desc[UR8][R10.64] ;  /* 0x000000080a0a7981 */ /* 0x000ea8000c1e1900 */
[----:B------:R-:W2:Y:S02]  /*3770*/  LDG.E R7, desc[UR8][R6.64] ;  /* 0x0000000806077981 */ /* 0x000ea4000c1e1900 */
[----:B--2---:R-:W-:-:S04]  /*3780*/  IMAD R5, R10, UR4, R7 ;  /* 0x000000040a057c24 */ /* 0x004fc8000f8e0207 */
[----:B0-----:R-:W-:-:S06]  /*3790*/  IMAD.WIDE R12, R5, 0x8, R12 ;  /* 0x00000008050c7825 */ /* 0x001fcc00078e020c */
[----:B------:R-:W2:Y:S01]  /*37a0*/  LDG.E.64 R12, desc[UR8][R12.64] ;  /* 0x000000080c0c7981 */ /* 0x000ea2000c1e1b00 */
[----:B------:R-:W-:Y:S01]  /*37b0*/  BSSY.RECONVERGENT B0, `(.L_x_45) ;  /* 0x000000f000007945 */ /* 0x000fe20003800200 */
[----:B--2---:R-:W-:-:S06]  /*37c0*/  DADD R20, R12, R20 ;  /* 0x000000000c147229 */ /* 0x004fcc0000000014 */
[----:B------:R-:W0:Y:S04]  /*37d0*/  MUFU.RCP64H R15, R21 ;  /* 0x00000015000f7308 */ /* 0x000e280000001800 */
[----:B------:R-:W-:-:S04]  /*37e0*/  IADD3 R14, PT, PT, R21, 0x300402, RZ ;  /* 0x00300402150e7810 */ /* 0x000fc80007ffe0ff */
[----:B------:R-:W-:Y:S02]  /*37f0*/  FSETP.GEU.AND P0, PT, |R14|, 5.8789094863358348022e-39, PT ;  /* 0x004004020e00780b */ /* 0x000fe40003f0e200 */
[----:B0-----:R-:W-:-:S08]  /*3800*/  DFMA R16, -R20, R14, 1 ;  /* 0x3ff000001410742b */ /* 0x001fd0000000010e */
[----:B------:R-:W-:-:S08]  /*3810*/  DFMA R16, R16, R16, R16 ;  /* 0x000000101010722b */ /* 0x000fd00000000010 */
[----:B------:R-:W-:-:S08]  /*3820*/  DFMA R16, R14, R16, R14 ;  /* 0x000000100e10722b */ /* 0x000fd0000000000e */
[----:B------:R-:W-:-:S08]  /*3830*/  DFMA R6, -R20, R16, 1 ;  /* 0x3ff000001406742b */ /* 0x000fd00000000110 */
[----:B------:R-:W-:Y:S01]  /*3840*/  DFMA R6, R16, R6, R16 ;  /* 0x000000061006722b */ /* 0x000fe20000000010 */
[----:B------:R-:W-:Y:S10]  /*3850*/  @P0 BRA `(.L_x_46) ;  /* 0x0000000000100947 */ /* 0x000ff40003800000 */
[----:B------:R-:W-:Y:S02]  /*3860*/  LOP3.LUT R5, R21, 0x7fffffff, RZ, 0xc0, !PT ;  /* 0x7fffffff15057812 */ /* 0x000fe400078ec0ff */
[----:B------:R-:W-:-:S03]  /*3870*/  MOV R10, 0x38a0 ;  /* 0x000038a0000a7802 */ /* 0x000fc60000000f00 */
[----:B------:R-:W-:-:S07]  /*3880*/  VIADD R14, R5, 0xfff00000 ;  /* 0xfff00000050e7836 */ /* 0x000fce0000000000 */
[----:B------:R-:W-:Y:S05]  /*3890*/  CALL.REL.NOINC `($__internal_0_$__cuda_sm20_dblrcp_rn_slowpath_v3) ;  /* 0x00000000001c7944 */ /* 0x000fea0003c00000 */
.L_x_46:
[----:B------:R-:W-:Y:S05]  /*38a0*/  BSYNC.RECONVERGENT B0 ;  /* 0x0000000000007941 */ /* 0x000fea0003800200 */
.L_x_45:
[----:B------:R-:W0:Y:S01]  /*38b0*/  LDCU UR4, c[0x0][0x3b4] ;  /* 0x00007680ff0477ac */ /* 0x000e220008000800 */
[----:B------:R1:W-:Y:S01]  /*38c0*/  STG.E.64 desc[UR8][R8.64], R6 ;  /* 0x0000000608007986 */ /* 0x0003e2000c101b08 */
[----:B------:R-:W-:-:S05]  /*38d0*/  IMAD.IADD R0, R2, 0x1, R0 ;  /* 0x0000000102007824 */ /* 0x000fca00078e0200 */
[----:B0-----:R-:W-:-:S13]  /*38e0*/  ISETP.GE.U32.AND P0, PT, R0, UR4, PT ;  /* 0x0000000400007c0c */ /* 0x001fda000bf06070 */
[----:B-1----:R-:W-:Y:S05]  /*38f0*/  @!P0 BRA `(.L_x_47) ;  /* 0xffffffc8000c8947 */ /* 0x002fea000383ffff */
[----:B------:R-:W-:Y:S05]  /*3900*/  EXIT ;  /* 0x000000000000794d */ /* 0x000fea0003800000 */
        .weak           $__internal_0_$__cuda_sm20_dblrcp_rn_slowpath_v3
        .type           $__internal_0_$__cuda_sm20_dblrcp_rn_slowpath_v3,@function
        .size           $__internal_0_$__cuda_sm20_dblrcp_rn_slowpath_v3,(.L_x_87 - $__internal_0_$__cuda_sm20_dblrcp_rn_slowpath_v3)
$__internal_0_$__cuda_sm20_dblrcp_rn_slowpath_v3:
[----:B------:R-:W-:Y:S01]  /*3910*/  MOV R6, R20 ;  /* 0x0000001400067202 */ /* 0x000fe20000000f00 */
[----:B------:R-:W-:Y:S01]  /*3920*/  IMAD.MOV.U32 R7, RZ, RZ, R21 ;  /* 0x000000ffff077224 */ /* 0x000fe200078e0015 */
[----:B------:R-:W-:Y:S05]  /*3930*/  BSSY.RECONVERGENT B1, `(.L_x_48) ;  /* 0x0000024000017945 */ /* 0x000fea0003800200 */
[----:B------:R-:W-:-:S14]  /*3940*/  DSETP.GTU.AND P0, PT, |R6|, +INF , PT ;  /* 0x7ff000000600742a */ /* 0x000fdc0003f0c200 */
[----:B------:R-:W-:Y:S05]  /*3950*/  @P0 BRA `(.L_x_49) ;  /* 0x00000000007c0947 */ /* 0x000fea0003800000 */
[----:B------:R-:W-:-:S05]  /*3960*/  LOP3.LUT R20, R21, 0x7fffffff, RZ, 0xc0, !PT ;  /* 0x7fffffff15147812 */ /* 0x000fca00078ec0ff */
[----:B------:R-:W-:-:S05]  /*3970*/  VIADD R5, R20, 0xffffffff ;  /* 0xffffffff14057836 */ /* 0x000fca0000000000 */
[----:B------:R-:W-:-:S13]  /*3980*/  ISETP.GE.U32.AND P0, PT, R5, 0x7fefffff, PT ;  /* 0x7fefffff0500780c */ /* 0x000fda0003f06070 */
[----:B------:R-:W-:Y:S02]  /*3990*/  @P0 LOP3.LUT R13, R7, 0x7ff00000, RZ, 0x3c, !PT ;  /* 0x7ff00000070d0812 */ /* 0x000fe400078e3cff */
[----:B------:R-:W-:Y:S01]  /*39a0*/  @P0 MOV R12, RZ ;  /* 0x000000ff000c0202 */ /* 0x000fe20000000f00 */
[----:B------:R-:W-:Y:S06]  /*39b0*/  @P0 BRA `(.L_x_50) ;  /* 0x00000000006c0947 */ /* 0x000fec0003800000 */
[----:B------:R-:W-:-:S13]  /*39c0*/  ISETP.GE.U32.AND P0, PT, R20, 0x1000001, PT ;  /* 0x010000011400780c */ /* 0x000fda0003f06070 */
[----:B------:R-:W-:Y:S05]  /*39d0*/  @!P0 BRA `(.L_x_51) ;  /* 0x0000000000348947 */ /* 0x000fea0003800000 */
[----:B------:R-:W-:Y:S02]  /*39e0*/  VIADD R13, R7, 0xc0200000 ;  /* 0xc0200000070d7836 */ /* 0x000fe40000000000 */
[----:B------:R-:W-:Y:S02]  /*39f0*/  IMAD.MOV.U32 R12, RZ, RZ, R6 ;  /* 0x000000ffff0c7224 */ /* 0x000fe400078e0006 */
[----:B------:R-:W0:Y:S04]  /*3a00*/  MUFU.RCP64H R15, R13 ;  /* 0x0000000d000f7308 */ /* 0x000e280000001800 */
[----:B0-----:R-:W-:-:S08]  /*3a10*/  DFMA R16, -R12, R14, 1 ;  /* 0x3ff000000c10742b */ /* 0x001fd0000000010e */
[----:B------:R-:W-:-:S08]  /*3a20*/  DFMA R16, R16, R16, R16 ;  /* 0x000000101010722b */ /* 0x000fd00000000010 */
[----:B------:R-:W-:-:S08]  /*3a30*/  DFMA R16, R14, R16, R14 ;  /* 0x000000100e10722b */ /* 0x000fd0000000000e */
[----:B------:R-:W-:-:S08]  /*3a40*/  DFMA R14, -R12, R16, 1 ;  /* 0x3ff000000c0e742b */ /* 0x000fd00000000110 */
[----:B------:R-:W-:-:S08]  /*3a50*/  DFMA R14, R16, R14, R16 ;  /* 0x0000000e100e722b */ /* 0x000fd00000000010 */
[----:B------:R-:W-:-:S08]  /*3a60*/  DMUL R14, R14, 2.2250738585072013831e-308 ;  /* 0x001000000e0e7828 */ /* 0x000fd00000000000 */
[----:B------:R-:W-:-:S08]  /*3a70*/  DFMA R6, -R6, R14, 1 ;  /* 0x3ff000000606742b */ /* 0x000fd0000000010e */
[----:B------:R-:W-:-:S08]  /*3a80*/  DFMA R6, R6, R6, R6 ;  /* 0x000000060606722b */ /* 0x000fd00000000006 */
[----:B------:R-:W-:Y:S01]  /*3a90*/  DFMA R12, R14, R6, R14 ;  /* 0x000000060e0c722b */ /* 0x000fe2000000000e */
[----:B------:R-:W-:Y:S10]  /*3aa0*/  BRA `(.L_x_50) ;  /* 0x0000000000307947 */ /* 0x000ff40003800000 */
.L_x_51:
[----:B------:R-:W-:Y:S01]  /*3ab0*/  DMUL R6, R6, 8.11296384146066816958e+31 ;  /* 0x4690000006067828 */ /* 0x000fe20000000000 */
[----:B------:R-:W-:-:S05]  /*3ac0*/  MOV R12, R14 ;  /* 0x0000000e000c7202 */ /* 0x000fca0000000f00 */
[----:B------:R-:W0:Y:S02]  /*3ad0*/  MUFU.RCP64H R13, R7 ;  /* 0x00000007000d7308 */ /* 0x000e240000001800 */
[----:B0-----:R-:W-:-:S08]  /*3ae0*/  DFMA R14, -R6, R12, 1 ;  /* 0x3ff00000060e742b */ /* 0x001fd0000000010c */
[----:B------:R-:W-:-:S08]  /*3af0*/  DFMA R14, R14, R14, R14 ;  /* 0x0000000e0e0e722b */ /* 0x000fd0000000000e */
[----:B------:R-:W-:-:S08]  /*3b00*/  DFMA R14, R12, R14, R12 ;  /* 0x0000000e0c0e722b */ /* 0x000fd0000000000c */
[----:B------:R-:W-:-:S08]  /*3b10*/  DFMA R12, -R6, R14, 1 ;  /* 0x3ff00000060c742b */ /* 0x000fd0000000010e */
[----:B------:R-:W-:-:S08]  /*3b20*/  DFMA R12, R14, R12, R14 ;  /* 0x0000000c0e0c722b */ /* 0x000fd0000000000e */
[----:B------:R-:W-:Y:S01]  /*3b30*/  DMUL R12, R12, 8.11296384146066816958e+31 ;  /* 0x469000000c0c7828 */ /* 0x000fe20000000000 */
[----:B------:R-:W-:Y:S10]  /*3b40*/  BRA `(.L_x_50) ;  /* 0x0000000000087947 */ /* 0x000ff40003800000 */
.L_x_49:
[----:B------:R-:W-:Y:S01]  /*3b50*/  LOP3.LUT R13, R7, 0x80000, RZ, 0xfc, !PT ;  /* 0x00080000070d7812 */ /* 0x000fe200078efcff */
[----:B------:R-:W-:-:S07]  /*3b60*/  IMAD.MOV.U32 R12, RZ, RZ, R6 ;  /* 0x000000ffff0c7224 */ /* 0x000fce00078e0006 */
.L_x_50:
[----:B------:R-:W-:Y:S05]  /*3b70*/  BSYNC.RECONVERGENT B1 ;  /* 0x0000000000017941 */ /* 0x000fea0003800200 */
.L_x_48:
[----:B------:R-:W-:Y:S01]  /*3b80*/  IMAD.MOV.U32 R11, RZ, RZ, 0x0 ;  /* 0x00000000ff0b7424 */ /* 0x000fe200078e00ff */
[----:B------:R-:W-:Y:S01]  /*3b90*/  MOV R7, R13 ;  /* 0x0000000d00077202 */ /* 0x000fe20000000f00 */
[----:B------:R-:W-:Y:S02]  /*3ba0*/  IMAD.MOV.U32 R6, RZ, RZ, R12 ;  /* 0x000000ffff067224 */ /* 0x000fe400078e000c */
[----:B------:R-:W-:Y:S05]  /*3bb0*/  RET.REL.NODEC R10 `(_Z22geneticAlgorithmKernelPK4CityPiS2_PdS3_S3_iiiP17curandStateXORWOW) ;  /* 0xffffffc40a107950 */ /* 0x000fea0003c3ffff */
.L_x_52:
        /* <DEDUP_REMOVED lines=12> */
.L_x_87:


//--------------------- .text._Z17setupCurandStatesP17curandStateXORWOWmi --------------------------
	.section	.text._Z17setupCurandStatesP17curandStateXORWOWmi,"ax",@progbits
	.align	128
        .global         _Z17setupCurandStatesP17curandStateXORWOWmi
        .type           _Z17setupCurandStatesP17curandStateXORWOWmi,@function
        .size           _Z17setupCurandStatesP17curandStateXORWOWmi,(.L_x_93 - _Z17setupCurandStatesP17curandStateXORWOWmi)
        .other          _Z17setupCurandStatesP17curandStateXORWOWmi,@"STO_CUDA_ENTRY STV_DEFAULT"
_Z17setupCurandStatesP17curandStateXORWOWmi:
.text._Z17setupCurandStatesP17curandStateXORWOWmi:
        /* <DEDUP_REMOVED lines=8> */
[----:B------:R-:W0:Y:S01]  /*0080*/  LDCU UR4, c[0x0][0x370] ;  /* 0x00006e00ff0477ac */ /* 0x000e220008000800 */
[----:B------:R-:W-:Y:S01]  /*0090*/  IMAD.MOV.U32 R0, RZ, RZ, R17 ;  /* 0x000000ffff007224 */ /* 0x000fe200078e0011 */
[----:B------:R-:W1:Y:S01]  /*00a0*/  LDCU.64 UR6, c[0x0][0x358] ;  /* 0x00006b00ff0677ac */ /* 0x000e620008000a00 */
[----:B0-----:R-:W-:-:S07]  /*00b0*/  IMAD R19, R2, UR4, RZ ;  /* 0x0000000402137c24 */ /* 0x001fce000f8e02ff */
.L_x_61:
[----:B0-----:R-:W0:Y:S01]  /*00c0*/  LDC.64 R6, c[0x0][0x388] ;  /* 0x0000e200ff067b82 */ /* 0x001e220000000a00 */
[----:B------:R-:W-:Y:S01]  /*00d0*/  ISETP.NE.AND P0, PT, R17, RZ, PT ;  /* 0x000000ff1100720c */ /* 0x000fe20003f05270 */
[----:B------:R-:W-:Y:S06]  /*00e0*/  BSSY.RECONVERGENT B0, `(.L_x_53) ;  /* 0x00000eb000007945 */ /* 0x000fec0003800200 */
[----:B------:R-:W2:Y:S08]  /*00f0*/  LDC R4, c[0x0][0x388] ;  /* 0x0000e200ff047b82 */ /* 0x000eb00000000800 */
[----:B------:R-:W3:Y:S01]  /*0100*/  LDC.64 R2, c[0x0][0x380] ;  /* 0x0000e000ff027b82 */ /* 0x000ee20000000a00 */
[----:B0-----:R-:W-:-:S02]  /*0110*/  LOP3.LUT R7, R7, 0xf7dcefdd, RZ, 0x3c, !PT ;  /* 0xf7dcefdd07077812 */ /* 0x001fc400078e3cff */
[----:B------:R-:W-:-:S03]  /*0120*/  LOP3.LUT R6, R6, 0xaad26b49, RZ, 0x3c, !PT ;  /* 0xaad26b4906067812 */ /* 0x000fc600078e3cff */
[----:B------:R-:W-:Y:S01]  /*0130*/  IMAD R5, R7, -0x658354e5, RZ ;  /* 0x9a7cab1b07057824 */ /* 0x000fe200078e02ff */
[----:B--2---:R-:W-:-:S03]  /*0140*/  LOP3.LUT R4, R4, 0xaad26b49, RZ, 0x3c, !PT ;  /* 0xaad26b4904047812 */ /* 0x004fc600078e3cff */
[----:B------:R-:W-:Y:S01]  /*0150*/  IMAD R10, R6, 0x4182bed5, R5 ;  /* 0x4182bed5060a7824 */ /* 0x000fe200078e0205 */
[C---:B------:R-:W-:Y:S01]  /*0160*/  LOP3.LUT R8, R5.reuse, 0x5491333, RZ, 0x3c, !PT ;  /* 0x0549133305087812 */ /* 0x040fe200078e3cff */
[----:B------:R-:W-:Y:S02]  /*0170*/  VIADD R7, R5, 0x1f123bb5 ;  /* 0x1f123bb505077836 */ /* 0x000fe40000000000 */
[----:B------:R-:W-:Y:S02]  /*0180*/  IMAD R4, R4, 0x4182bed5, RZ ;  /* 0x4182bed504047824 */ /* 0x000fe400078e02ff */
[----:B------:R-:W-:Y:S02]  /*0190*/  VIADD R10, R10, 0x64f0c9 ;  /* 0x0064f0c90a0a7836 */ /* 0x000fe40000000000 */
[----:B---3--:R-:W-:Y:S01]  /*01a0*/  IMAD.WIDE.U32 R2, R17, 0x30, R2 ;  /* 0x0000003011027825 */ /* 0x008fe200078e0002 */
[----:B------:R-:W-:-:S03]  /*01b0*/  LOP3.LUT R6, R4, 0x159a55e5, RZ, 0x3c, !PT ;  /* 0x159a55e504067812 */ /* 0x000fc600078e3cff */
[C---:B------:R-:W-:Y:S02]  /*01c0*/  VIADD R11, R4.reuse, 0x75bcd15 ;  /* 0x075bcd15040b7836 */ /* 0x040fe40000000000 */
[----:B------:R-:W-:Y:S01]  /*01d0*/  VIADD R9, R4, 0x583f19 ;  /* 0x00583f1904097836 */ /* 0x000fe20000000000 */
[----:B-1----:R0:W-:Y:S04]  /*01e0*/  STG.E.64 desc[UR6][R2.64+0x8], R6 ;  /* 0x0000080602007986 */ /* 0x0021e8000c101b06 */
[----:B------:R0:W-:Y:S04]  /*01f0*/  STG.E.64 desc[UR6][R2.64+0x10], R8 ;  /* 0x0000100802007986 */ /* 0x0001e8000c101b06 */
[----:B------:R0:W-:Y:S01]  /*0200*/  STG.E.64 desc[UR6][R2.64], R10 ;  /* 0x0000000a02007986 */ /* 0x0001e2000c101b06 */
[----:B------:R-:W-:Y:S05]  /*0210*/  @!P0 BRA `(.L_x_54) ;  /* 0x0000000c005c8947 */ /* 0x000fea0003800000 */
[----:B0-----:R-:W-:Y:S02]  /*0220*/  IMAD.MOV.U32 R8, RZ, RZ, RZ ;  /* 0x000000ffff087224 */ /* 0x001fe400078e00ff */
[----:B------:R-:W-:Y:S02]  /*0230*/  IMAD.MOV.U32 R10, RZ, RZ, R17 ;  /* 0x000000ffff0a7224 */ /* 0x000fe400078e0011 */
[----:B------:R-:W-:-:S07]  /*0240*/  IMAD.MOV.U32 R21, RZ, RZ, RZ ;  /* 0x000000ffff157224 */ /* 0x000fce00078e00ff */
.L_x_60:
[----:B------:R-:W-:Y:S01]  /*0250*/  LOP3.LUT R4, R10, 0x3, RZ, 0xc0, !PT ;  /* 0x000000030a047812 */ /* 0x000fe200078ec0ff */
[----:B------:R-:W-:Y:S03]  /*0260*/  BSSY.RECONVERGENT B1, `(.L_x_55) ;  /* 0x00000cc000017945 */ /* 0x000fe60003800200 */
[----:B------:R-:W-:-:S04]  /*0270*/  ISETP.NE.U32.AND P0, PT, R4, RZ, PT ;  /* 0x000000ff0400720c */ /* 0x000fc80003f05070 */
[----:B------:R-:W-:-:S13]  /*0280*/  ISETP.NE.AND.EX P0, PT, RZ, RZ, PT, P0 ;  /* 0x000000ffff00720c */ /* 0x000fda0003f05300 */
[----:B0-----:R-:W-:Y:S05]  /*0290*/  @!P0 BRA `(.L_x_56) ;  /* 0x0000000c00208947 */ /* 0x001fea0003800000 */
[----:B------:R-:W0:Y:S01]  /*02a0*/  LDC.64 R4, c[0x4][RZ] ;  /* 0x01000000ff047b82 */ /* 0x000e220000000a00 */
[----:B------:R-:W-:Y:S02]  /*02b0*/  IMAD.MOV.U32 R12, RZ, RZ, RZ ;  /* 0x000000ffff0c7224 */ /* 0x000fe400078e00ff */
[----:B0-----:R-:W-:-:S07]  /*02c0*/  IMAD.WIDE.U32 R4, R8, 0xc80, R4 ;  /* 0x00000c8008047825 */ /* 0x001fce00078e0004 */
.L_x_59:
[----:B0-----:R-:W-:Y:S02]  /*02d0*/  IMAD.MOV.U32 R15, RZ, RZ, RZ ;  /* 0x000000ffff0f7224 */ /* 0x001fe400078e00ff */
[----:B------:R-:W-:Y:S02]  /*02e0*/  IMAD.MOV.U32 R23, RZ, RZ, RZ ;  /* 0x000000ffff177224 */ /* 0x000fe400078e00ff */
[----:B------:R-:W-:Y:S02]  /*02f0*/  IMAD.MOV.U32 R9, RZ, RZ, RZ ;  /* 0x000000ffff097224 */ /* 0x000fe400078e00ff */
[----:B------:R-:W-:Y:S02]  /*0300*/  IMAD.MOV.U32 R11, RZ, RZ, RZ ;  /* 0x000000ffff0b7224 */ /* 0x000fe400078e00ff */
[----:B------:R-:W-:Y:S02]  /*0310*/  IMAD.MOV.U32 R13, RZ, RZ, RZ ;  /* 0x000000ffff0d7224 */ /* 0x000fe400078e00ff */
[----:B------:R-:W-:-:S07]  /*0320*/  IMAD.MOV.U32 R25, RZ, RZ, RZ ;  /* 0x000000ffff197224 */ /* 0x000fce00078e00ff */
.L_x_58:
[----:B------:R-:W-:-:S05]  /*0330*/  IMAD.WIDE.U32 R6, R25, 0x4, R2 ;  /* 0x0000000419067825 */ /* 0x000fca00078e0002 */
[----:B------:R0:W5:Y:S01]  /*0340*/  LDG.E R14, desc[UR6][R6.64+0x4] ;  /* 0x00000406060e7981 */ /* 0x000162000c1e1900 */
[----:B------:R-:W-:-:S07]  /*0350*/  IMAD.MOV.U32 R27, RZ, RZ, RZ ;  /* 0x000000ffff1b7224 */ /* 0x000fce00078e00ff */
.L_x_57:
[----:B-----5:R-:W-:Y:S01]  /*0360*/  SHF.R.U32.HI R20, RZ, R27, R14 ;  /* 0x0000001bff147219 */ /* 0x020fe2000001160e */
[----:B0-----:R-:W-:-:S03]  /*0370*/  IMAD.SHL.U32 R6, R25, 0x20, RZ ;  /* 0x0000002019067824 */ /* 0x001fc600078e00ff */
[----:B------:R-:W-:Y:S01]  /*0380*/  LOP3.LUT R7, R20, 0x1, RZ, 0xc0, !PT ;  /* 0x0000000114077812 */ /* 0x000fe200078ec0ff */
[----:B------:R-:W-:-:S03]  /*0390*/  IMAD.IADD R6, R6, 0x1, R27 ;  /* 0x0000000106067824 */ /* 0x000fc600078e021b */
[----:B------:R-:W-:Y:S01]  /*03a0*/  ISETP.NE.U32.AND P0, PT, R7, 0x1, PT ;  /* 0x000000010700780c */ /* 0x000fe20003f05070 */
[----:B------:R-:W-:-:S03]  /*03b0*/  IMAD R7, R6, 0x5, RZ ;  /* 0x0000000506077824 */ /* 0x000fc600078e02ff */
[----:B------:R-:W-:Y:S01]  /*03c0*/  R2P PR, R20, 0x7e ;  /* 0x0000007e14007804 */ /* 0x000fe20000000000 */
[----:B------:R-:W-:-:S08]  /*03d0*/  IMAD.WIDE.U32 R6, R7, 0x4, R4 ;  /* 0x0000000407067825 */ /* 0x000fd000078e0004 */
[----:B------:R-:W2:Y:S04]  /*03e0*/  @!P0 LDG.E R16, desc[UR6][R6.64+0x10] ;  /* 0x0000100606108981 */ /* 0x000ea8000c1e1900 */
[----:B------:R-:W3:Y:S04]  /*03f0*/  @P1 LDG.E R18, desc[UR6][R6.64+0x24] ;  /* 0x0000240606121981 */ /* 0x000ee8000c1e1900 */
[----:B------:R-:W4:Y:S04]  /*0400*/  @P2 LDG.E R22, desc[UR6][R6.64+0x38] ;  /* 0x0000380606162981 */ /* 0x000f28000c1e1900 */
[----:B------:R-:W4:Y:S01]  /*0410*/  @P3 LDG.E R24, desc[UR6][R6.64+0x4c] ;  /* 0x00004c0606183981 */ /* 0x000f22000c1e1900 */
[----:B--2---:R-:W-:-:S03]  /*0420*/  @!P0 LOP3.LUT R15, R15, R16, RZ, 0x3c, !PT ;  /* 0x000000100f0f8212 */ /* 0x004fc600078e3cff */
[----:B------:R-:W2:Y:S01]  /*0430*/  @!P0 LDG.E R16, desc[UR6][R6.64] ;  /* 0x0000000606108981 */ /* 0x000ea2000c1e1900 */
[----:B---3--:R-:W-:-:S03]  /*0440*/  @P1 LOP3.LUT R15, R15, R18, RZ, 0x3c, !PT ;  /* 0x000000120f0f1212 */ /* 0x008fc600078e3cff */
[----:B------:R-:W3:Y:S01]  /*0450*/  @!P0 LDG.E R18, desc[UR6][R6.64+0x4] ;  /* 0x0000040606128981 */ /* 0x000ee2000c1e1900 */
[----:B----4-:R-:W-:-:S03]  /*0460*/  @P2 LOP3.LUT R15, R15, R22, RZ, 0x3c, !PT ;  /* 0x000000160f0f2212 */ /* 0x010fc600078e3cff */
[----:B------:R-:W4:Y:S01]  /*0470*/  @P4 LDG.E R22, desc[UR6][R6.64+0x60] ;  /* 0x0000600606164981 */ /* 0x000f22000c1e1900 */
[----:B------:R-:W-:-:S03]  /*0480*/  @P3 LOP3.LUT R15, R15, R24, RZ, 0x3c, !PT ;  /* 0x000000180f0f3212 */ /* 0x000fc600078e3cff */
[----:B------:R-:W4:Y:S01]  /*0490*/  @P5 LDG.E R24, desc[UR6][R6.64+0x74] ;  /* 0x0000740606185981 */ /* 0x000f22000c1e1900 */
[----:B--2---:R-:W-:-:S03]  /*04a0*/  @!P0 LOP3.LUT R13, R13, R16, RZ, 0x3c, !PT ;  /* 0x000000100d0d8212 */ /* 0x004fc600078e3cff */
[----:B------:R-:W2:Y:S01]  /*04b0*/  @!P0 LDG.E R16, desc[UR6][R6.64+0x8] ;  /* 0x0000080606108981 */ /* 0x000ea2000c1e1900 */
[----:B---3--:R-:W-:-:S03]  /*04c0*/  @!P0 LOP3.LUT R11, R11, R18, RZ, 0x3c, !PT ;  /* 0x000000120b0b8212 */ /* 0x008fc600078e3cff */
[----:B------:R-:W3:Y:S01]  /*04d0*/  @!P0 LDG.E R18, desc[UR6][R6.64+0xc] ;  /* 0x00000c0606128981 */ /* 0x000ee2000c1e1900 */
[----:B----4-:R-:W-:-:S03]  /*04e0*/  @P4 LOP3.LUT R15, R15, R22, RZ, 0x3c, !PT ;  /* 0x000000160f0f4212 */ /* 0x010fc600078e3cff */
[----:B------:R-:W4:Y:S01]  /*04f0*/  @P1 LDG.E R22, desc[UR6][R6.64+0x14] ;  /* 0x0000140606161981 */ /* 0x000f22000c1e1900 */
[----:B------:R-:W-:-:S03]  /*0500*/  @P5 LOP3.LUT R15, R15, R24, RZ, 0x3c, !PT ;  /* 0x000000180f0f5212 */ /* 0x000fc600078e3cff */
[----:B------:R-:W4:Y:S01]  /*0510*/  @P6 LDG.E R24, desc[UR6][R6.64+0x88] ;  /* 0x0000880606186981 */ /* 0x000f22000c1e1900 */
[----:B--2---:R-:W-:-:S03]  /*0520*/  @!P0 LOP3.LUT R9, R9, R16, RZ, 0x3c, !PT ;  /* 0x0000001009098212 */ /* 0x004fc600078e3cff */
[----:B------:R-:W2:Y:S01]  /*0530*/  @P1 LDG.E R16, desc[UR6][R6.64+0x18] ;  /* 0x0000180606101981 */ /* 0x000ea2000c1e1900 */
[----:B---3--:R-:W-:-:S03]  /*0540*/  @!P0 LOP3.LUT R23, R23, R18, RZ, 0x3c, !PT ;  /* 0x0000001217178212 */ /* 0x008fc600078e3cff */
[----:B------:R-:W3:Y:S01]  /*0550*/  @P1 LDG.E R18, desc[UR6][R6.64+0x1c] ;  /* 0x00001c0606121981 */ /* 0x000ee2000c1e1900 */
[----:B----4-:R-:W-:-:S03]  /*0560*/  @P1 LOP3.LUT R13, R13, R22, RZ, 0x3c, !PT ;  /* 0x000000160d0d1212 */ /* 0x010fc600078e3cff */
[----:B------:R-:W4:Y:S01]  /*0570*/  @P1 LDG.E R22, desc[UR6][R6.64+0x20] ;  /* 0x0000200606161981 */ /* 0x000f22000c1e1900 */
[----:B------:R-:W-:-:S03]  /*0580*/  @P6 LOP3.LUT R15, R15, R24, RZ, 0x3c, !PT ;  /* 0x000000180f0f6212 */ /* 0x000fc600078e3cff */
[----:B------:R-:W4:Y:S01]  /*0590*/  @P2 LDG.E R24, desc[UR6][R6.64+0x28] ;  /* 0x0000280606182981 */ /* 0x000f22000c1e1900 */
[----:B--2---:R-:W-:-:S03]  /*05a0*/  @P1 LOP3.LUT R11, R11, R16, RZ, 0x3c, !PT ;  /* 0x000000100b0b1212 */ /* 0x004fc600078e3cff */
[----:B------:R-:W2:Y:S01]  /*05b0*/  @P2 LDG.E R16, desc[UR6][R6.64+0x2c] ;  /* 0x00002c0606102981 */ /* 0x000ea2000c1e1900 */
[----:B---3--:R-:W-:-:S03]  /*05c0*/  @P1 LOP3.LUT R9, R9, R18, RZ, 0x3c, !PT ;  /* 0x0000001209091212 */ /* 0x008fc600078e3cff */
        /* <DEDUP_REMOVED lines=29> */
[----:B------:R-:W-:Y:S02]  /*07a0*/  LOP3.LUT P0, RZ, R20, 0x80, RZ, 0xc0, !PT ;  /* 0x0000008014ff7812 */ /* 0x000fe4000780c0ff */
[----:B--2---:R-:W-:Y:S02]  /*07b0*/  @P5 LOP3.LUT R11, R11, R16, RZ, 0x3c, !PT ;  /* 0x000000100b0b5212 */ /* 0x004fe400078e3cff */
        /* <DEDUP_REMOVED lines=15> */
[----:B--2---:R-:W-:Y:S02]  /*08b0*/  @P0 LOP3.LUT R11, R11, R16, RZ, 0x3c, !PT ;  /* 0x000000100b0b0212 */ /* 0x004fe400078e3cff */
[----:B---3--:R-:W-:Y:S02]  /*08c0*/  @P0 LOP3.LUT R9, R9, R18, RZ, 0x3c, !PT ;  /* 0x0000001209090212 */ /* 0x008fe400078e3cff */
[----:B----4-:R-:W-:Y:S02]  /*08d0*/  @P0 LOP3.LUT R23, R23, R22, RZ, 0x3c, !PT ;  /* 0x0000001617170212 */ /* 0x010fe400078e3cff */
[----:B------:R-:W-:Y:S02]  /*08e0*/  @P0 LOP3.LUT R15, R15, R24, RZ, 0x3c, !PT ;  /* 0x000000180f0f0212 */ /* 0x000fe400078e3cff */
[----:B------:R-:W-:-:S13]  /*08f0*/  R2P PR, R20.B1, 0x7f ;  /* 0x0000007f14007804 */ /* 0x000fda0000001000 */
[----:B------:R-:W2:Y:S04]  /*0900*/  @P0 LDG.E R16, desc[UR6][R6.64+0xa0] ;  /* 0x0000a00606100981 */ /* 0x000ea8000c1e1900 */
[----:B------:R-:W3:Y:S04]  /*0910*/  @P0 LDG.E R18, desc[UR6][R6.64+0xa4] ;  /* 0x0000a40606120981 */ /* 0x000ee8000c1e1900 */
[----:B------:R-:W4:Y:S04]  /*0920*/  @P0 LDG.E R22, desc[UR6][R6.64+0xa8] ;  /* 0x0000a80606160981 */ /* 0x000f28000c1e1900 */
        /* <DEDUP_REMOVED lines=13> */
[----:B------:R-:W-:Y:S02]  /*0a00*/  LOP3.LUT P0, RZ, R20, 0x8000, RZ, 0xc0, !PT ;  /* 0x0000800014ff7812 */ /* 0x000fe4000780c0ff */
[----:B----4-:R-:W-:Y:S01]  /*0a10*/  @P1 LOP3.LUT R11, R11, R22, RZ, 0x3c, !PT ;  /* 0x000000160b0b1212 */ /* 0x010fe200078e3cff */
[----:B------:R-:W4:Y:S01]  /*0a20*/  @P2 LDG.E R20, desc[UR6][R6.64+0xc8] ;  /* 0x0000c80606142981 */ /* 0x000f22000c1e1900 */
[----:B------:R-:W-:-:S03]  /*0a30*/  @P1 LOP3.LUT R9, R9, R24, RZ, 0x3c, !PT ;  /* 0x0000001809091212 */ /* 0x000fc600078e3cff */
[----:B------:R-:W4:Y:S04]  /*0a40*/  @P2 LDG.E R22, desc[UR6][R6.64+0xcc] ;  /* 0x0000cc0606162981 */ /* 0x000f28000c1e1900 */
        /* <DEDUP_REMOVED lines=52> */
[----:B------:R-:W-:Y:S01]  /*0d90*/  VIADD R27, R27, 0x10 ;  /* 0x000000101b1b7836 */ /* 0x000fe20000000000 */
[----:B--2---:R-:W-:Y:S02]  /*0da0*/  @P6 LOP3.LUT R9, R9, R16, RZ, 0x3c, !PT ;  /* 0x0000001009096212 */ /* 0x004fe400078e3cff */
[----:B------:R-:W2:Y:S02]  /*0db0*/  @P0 LDG.E R16, desc[UR6][R6.64+0x12c] ;  /* 0x00012c0606100981 */ /* 0x000ea4000c1e1900 */
[----:B------:R-:W-:Y:S02]  /*0dc0*/  ISETP.NE.AND P1, PT, R27, 0x20, PT ;  /* 0x000000201b00780c */ /* 0x000fe40003f25270 */
[----:B---3--:R-:W-:Y:S02]  /*0dd0*/  @P6 LOP3.LUT R15, R15, R18, RZ, 0x3c, !PT ;  /* 0x000000120f0f6212 */ /* 0x008fe400078e3cff */
[----:B----4-:R-:W-:-:S02]  /*0de0*/  @P0 LOP3.LUT R11, R11, R20, RZ, 0x3c, !PT ;  /* 0x000000140b0b0212 */ /* 0x010fc400078e3cff */
[----:B------:R-:W-:Y:S02]  /*0df0*/  @P0 LOP3.LUT R15, R15, R26, RZ, 0x3c, !PT ;  /* 0x0000001a0f0f0212 */ /* 0x000fe400078e3cff */
[----:B------:R-:W-:Y:S02]  /*0e00*/  @P0 LOP3.LUT R9, R9, R22, RZ, 0x3c, !PT ;  /* 0x0000001609090212 */ /* 0x000fe400078e3cff */
[----:B------:R-:W-:Y:S02]  /*0e10*/  @P0 LOP3.LUT R23, R23, R24, RZ, 0x3c, !PT ;  /* 0x0000001817170212 */ /* 0x000fe400078e3cff */
[----:B--2---:R-:W-:Y:S01]  /*0e20*/  @P0 LOP3.LUT R13, R13, R16, RZ, 0x3c, !PT ;  /* 0x000000100d0d0212 */ /* 0x004fe200078e3cff */
[----:B------:R-:W-:Y:S06]  /*0e30*/  @P1 BRA `(.L_x_57) ;  /* 0xfffffff400481947 */ /* 0x000fec000383ffff */
[----:B------:R-:W-:-:S05]  /*0e40*/  VIADD R25, R25, 0x1 ;  /* 0x0000000119197836 */ /* 0x000fca0000000000 */
[----:B------:R-:W-:-:S13]  /*0e50*/  ISETP.NE.AND P0, PT, R25, 0x5, PT ;  /* 0x000000051900780c */ /* 0x000fda0003f05270 */
[----:B------:R-:W-:Y:S05]  /*0e60*/  @P0 BRA `(.L_x_58) ;  /* 0xfffffff400300947 */ /* 0x000fea000383ffff */
[----:B------:R-:W0:Y:S01]  /*0e70*/  LDC.64 R6, c[0x0][0x380] ;  /* 0x0000e000ff067b82 */ /* 0x000e220000000a00 */
[----:B------:R-:W-:Y:S01]  /*0e80*/  VIADD R12, R12, 0x1 ;  /* 0x000000010c0c7836 */ /* 0x000fe20000000000 */
[----:B------:R-:W-:-:S04]  /*0e90*/  LOP3.LUT R25, R10, 0x3, RZ, 0xc0, !PT ;  /* 0x000000030a197812 */ /* 0x000fc800078ec0ff */
[----:B------:R-:W-:Y:S01]  /*0ea0*/  ISETP.GE.U32.AND P0, PT, R12, R25, PT ;  /* 0x000000190c00720c */ /* 0x000fe20003f06070 */
[----:B0-----:R-:W-:-:S05]  /*0eb0*/  IMAD.WIDE.U32 R6, R17, 0x30, R6 ;  /* 0x0000003011067825 */ /* 0x001fca00078e0006 */
[----:B------:R0:W-:Y:S04]  /*0ec0*/  STG.E desc[UR6][R6.64+0x4], R13 ;  /* 0x0000040d06007986 */ /* 0x0001e8000c101906 */
[----:B------:R0:W-:Y:S04]  /*0ed0*/  STG.E desc[UR6][R6.64+0x8], R11 ;  /* 0x0000080b06007986 */ /* 0x0001e8000c101906 */
[----:B------:R0:W-:Y:S04]  /*0ee0*/  STG.E desc[UR6][R6.64+0xc], R9 ;  /* 0x00000c0906007986 */ /* 0x0001e8000c101906 */
[----:B------:R0:W-:Y:S04]  /*0ef0*/  STG.E desc[UR6][R6.64+0x10], R23 ;  /* 0x0000101706007986 */ /* 0x0001e8000c101906 */
[----:B------:R0:W-:Y:S01]  /*0f00*/  STG.E desc[UR6][R6.64+0x14], R15 ;  /* 0x0000140f06007986 */ /* 0x0001e2000c101906 */
[----:B------:R-:W-:Y:S05]  /*0f10*/  @!P0 BRA `(.L_x_59) ;  /* 0xfffffff000ec8947 */ /* 0x000fea000383ffff */
.L_x_56:
[----:B------:R-:W-:Y:S05]  /*0f20*/  BSYNC.RECONVERGENT B1 ;  /* 0x0000000000017941 */ /* 0x000fea0003800200 */
.L_x_55:
[----:B------:R-:W-:Y:S01]  /*0f30*/  ISETP.GT.U32.AND P0, PT, R10, 0x3, PT ;  /* 0x000000030a00780c */ /* 0x000fe20003f04070 */
[----:B------:R-:W-:Y:S01]  /*0f40*/  VIADD R8, R8, 0x1 ;  /* 0x0000000108087836 */ /* 0x000fe20000000000 */
[--C-:B------:R-:W-:Y:S02]  /*0f50*/  SHF.R.U64 R10, R10, 0x2, R21.reuse ;  /* 0x000000020a0a7819 */ /* 0x100fe40000001215 */
[----:B------:R-:W-:Y:S02]  /*0f60*/  ISETP.GT.U32.AND.EX P0, PT, R21, RZ, PT, P0 ;  /* 0x000000ff1500720c */ /* 0x000fe40003f04100 */
[----:B------:R-:W-:-:S11]  /*0f70*/  SHF.R.U32.HI R21, RZ, 0x2, R21 ;  /* 0x00000002ff157819 */ /* 0x000fd60000011615 */
[----:B------:R-:W-:Y:S05]  /*0f80*/  @P0 BRA `(.L_x_60) ;  /* 0xfffffff000b00947 */ /* 0x000fea000383ffff */
.L_x_54:
[----:B------:R-:W-:Y:S05]  /*0f90*/  BSYNC.RECONVERGENT B0 ;  /* 0x0000000000007941 */ /* 0x000fea0003800200 */
.L_x_53:
[----:B0-----:R-:W0:Y:S01]  /*0fa0*/  LDC.64 R2, c[0x0][0x380] ;  /* 0x0000e000ff027b82 */ /* 0x001e220000000a00 */
[----:B------:R-:W1:Y:S01]  /*0fb0*/  LDCU UR4, c[0x0][0x390] ;  /* 0x00007200ff0477ac */ /* 0x000e620008000800 */
[----:B------:R-:W-:-:S05]  /*0fc0*/  IMAD.IADD R0, R19, 0x1, R0 ;  /* 0x0000000113007824 */ /* 0x000fca00078e0200 */
[----:B-1----:R-:W-:Y:S01]  /*0fd0*/  ISETP.GE.U32.AND P0, PT, R0, UR4, PT ;  /* 0x0000000400007c0c */ /* 0x002fe2000bf06070 */
[----:B0-----:R-:W-:-:S05]  /*0fe0*/  IMAD.WIDE.U32 R2, R17, 0x30, R2 ;  /* 0x0000003011027825 */ /* 0x001fca00078e0002 */
[----:B------:R0:W-:Y:S04]  /*0ff0*/  STG.E.64 desc[UR6][R2.64+0x18], RZ ;  /* 0x000018ff02007986 */ /* 0x0001e8000c101b06 */
[----:B------:R0:W-:Y:S04]  /*1000*/  STG.E desc[UR6][R2.64+0x20], RZ ;  /* 0x000020ff02007986 */ /* 0x0001e8000c101906 */
[----:B------:R0:W-:Y:S01]  /*1010*/  STG.E.64 desc[UR6][R2.64+0x28], RZ ;  /* 0x000028ff02007986 */ /* 0x0001e2000c101b06 */
[----:B------:R-:W-:Y:S05]  /*1020*/  @!P0 BRA `(.L_x_61) ;  /* 0xfffffff000248947 */ /* 0x000fea000383ffff */
[----:B------:R-:W-:Y:S05]  /*1030*/  EXIT ;  /* 0x000000000000794d */ /* 0x000fea0003800000 */
.L_x_62:
        /* <DEDUP_REMOVED lines=12> */
.L_x_93:


//--------------------- .text._Z16calculateFitnessPK4CityPdPKiS2_ii --------------------------
	.section	.text._Z16calculateFitnessPK4CityPdPKiS2_ii,"ax",@progbits
	.align	128
        .global         _Z16calculateFitnessPK4CityPdPKiS2_ii
        .type           _Z16calculateFitnessPK4CityPdPKiS2_ii,@function
        .size           _Z16calculateFitnessPK4CityPdPKiS2_ii,(.L_x_88 - _Z16calculateFitnessPK4CityPdPKiS2_ii)
        .other          _Z16calculateFitnessPK4CityPdPKiS2_ii,@"STO_CUDA_ENTRY STV_DEFAULT"
_Z16calculateFitnessPK4CityPdPKiS2_ii:
.text._Z16calculateFitnessPK4CityPdPKiS2_ii:
        /* <DEDUP_REMOVED lines=13> */
[----:B------:R-:W3:Y:S01]  /*00d0*/  LDC.64 R14, c[0x0][0x390] ;  /* 0x0000e400ff0e7b82 */ /* 0x000ee20000000a00 */
[----:B------:R-:W4:Y:S07]  /*00e0*/  LDCU UR7, c[0x0][0x3a4] ;  /* 0x00007480ff0777ac */ /* 0x000f2e0008000800 */
[----:B------:R-:W5:Y:S08]  /*00f0*/  LDC.64 R12, c[0x0][0x398] ;  /* 0x0000e600ff0c7b82 */ /* 0x000f700000000a00 */
[----:B------:R-:W1:Y:S01]  /*0100*/  LDC.64 R4, c[0x0][0x388] ;  /* 0x0000e200ff047b82 */ /* 0x000e620000000a00 */
[C---:B0-----:R-:W-:Y:S01]  /*0110*/  ISETP.GT.AND P0, PT, R6.reuse, 0x1, PT ;  /* 0x000000010600780c */ /* 0x041fe20003f04270 */
[----:B------:R-:W-:Y:S01]  /*0120*/  IMAD R7, R3, R6, RZ ;  /* 0x0000000603077224 */ /* 0x000fe200078e02ff */
[----:B------:R-:W-:-:S03]  /*0130*/  IADD3 R2, PT, PT, R6, -0x1, RZ ;  /* 0xffffffff06027810 */ /* 0x000fc60007ffe0ff */
[----:B---3--:R-:W-:-:S04]  /*0140*/  IMAD.WIDE.U32 R14, R7, 0x4, R14 ;  /* 0x00000004070e7825 */ /* 0x008fc800078e000e */
[----:B------:R-:W-:-:S04]  /*0150*/  IMAD.WIDE R10, R2, 0x4, R14 ;  /* 0x00000004020a7825 */ /* 0x000fc800078e020e */
[----:B-----5:R-:W-:Y:S01]  /*0160*/  IMAD.WIDE.U32 R12, R3, 0x8, R12 ;  /* 0x00000008030c7825 */ /* 0x020fe200078e000c */
[----:B--2-4-:R-:W-:Y:S06]  /*0170*/  @P0 BRA `(.L_x_63) ;  /* 0x0000000000700947 */ /* 0x014fec0003800000 */
.L_x_66:
[----:B-1----:R-:W2:Y:S04]  /*0180*/  LDG.E R2, desc[UR4][R14.64] ;  /* 0x000000040e027981 */ /* 0x002ea8000c1e1900 */
[----:B------:R-:W2:Y:S02]  /*0190*/  LDG.E R7, desc[UR4][R10.64] ;  /* 0x000000040a077981 */ /* 0x000ea4000c1e1900 */
[----:B--2---:R-:W-:-:S04]  /*01a0*/  IMAD R7, R2, UR6, R7 ;  /* 0x0000000602077c24 */ /* 0x004fc8000f8e0207 */
[----:B------:R-:W-:-:S05]  /*01b0*/  IMAD.WIDE R8, R7, 0x8, R4 ;  /* 0x0000000807087825 */ /* 0x000fca00078e0204 */
[----:B------:R-:W2:Y:S01]  /*01c0*/  LDG.E.64 R6, desc[UR4][R8.64] ;  /* 0x0000000408067981 */ /* 0x000ea2000c1e1b00 */
[----:B------:R-:W-:Y:S01]  /*01d0*/  BSSY.RECONVERGENT B0, `(.L_x_64) ;  /* 0x0000011000007945 */ /* 0x000fe20003800200 */
[----:B--2---:R-:W-:-:S06]  /*01e0*/  DADD R6, RZ, R6 ;  /* 0x00000000ff067229 */ /* 0x004fcc0000000006 */
        /* <DEDUP_REMOVED lines=9> */
[----:B------:R-:W-:Y:S01]  /*0280*/  LOP3.LUT R20, R7, 0x7fffffff, RZ, 0xc0, !PT ;  /* 0x7fffffff07147812 */ /* 0x000fe200078ec0ff */
[----:B------:R-:W-:Y:S01]  /*0290*/  IMAD.MOV.U32 R16, RZ, RZ, R6 ;  /* 0x000000ffff107224 */ /* 0x000fe200078e0006 */
[----:B------:R-:W-:Y:S02]  /*02a0*/  MOV R17, R7 ;  /* 0x0000000700117202 */ /* 0x000fe40000000f00 */
[----:B------:R-:W-:Y:S02]  /*02b0*/  IADD3 R20, PT, PT, R20, -0x100000, RZ ;  /* 0xfff0000014147810 */ /* 0x000fe40007ffe0ff */
[----:B------:R-:W-:-:S07]  /*02c0*/  MOV R28, 0x2e0 ;  /* 0x000002e0001c7802 */ /* 0x000fce0000000f00 */
[----:B------:R-:W-:Y:S05]  /*02d0*/  CALL.REL.NOINC `($__internal_1_$__cuda_sm20_dblrcp_rn_slowpath_v3) ;  /* 0x00000008007c7944 */ /* 0x000fea0003c00000 */
.L_x_65:
[----:B------:R-:W-:Y:S05]  /*02e0*/  BSYNC.RECONVERGENT B0 ;  /* 0x0000000000007941 */ /* 0x000fea0003800200 */
.L_x_64:
[----:B------:R0:W-:Y:S01]  /*02f0*/  STG.E.64 desc[UR4][R12.64], R18 ;  /* 0x000000120c007986 */ /* 0x0001e2000c101b04 */
[----:B------:R-:W-:-:S05]  /*0300*/  IMAD.IADD R3, R0, 0x1, R3 ;  /* 0x0000000100037824 */ /* 0x000fca00078e0203 */
[----:B------:R-:W-:-:S13]  /*0310*/  ISETP.GE.U32.AND P0, PT, R3, UR7, PT ;  /* 0x0000000703007c0c */ /* 0x000fda000bf06070 */
[----:B0-----:R-:W-:Y:S05]  /*0320*/  @!P0 BRA `(.L_x_66) ;  /* 0xfffffffc00948947 */ /* 0x001fea000383ffff */
[----:B------:R-:W-:Y:S05]  /*0330*/  EXIT ;  /* 0x000000000000794d */ /* 0x000fea0003800000 */
.L_x_63:
[C---:B-1----:R-:W-:Y:S01]  /*0340*/  IADD3 R5, PT, PT, R6.reuse, 0x7, RZ ;  /* 0x0000000706057810 */ /* 0x042fe20007ffe0ff */
[----:B------:R-:W0:Y:S01]  /*0350*/  LDCU UR6, c[0x0][0x3a0] ;  /* 0x00007400ff0677ac */ /* 0x000e220008000800 */
[C---:B------:R-:W-:Y:S01]  /*0360*/  IADD3 R4, PT, PT, R6.reuse, -0x2, RZ ;  /* 0xfffffffe06047810 */ /* 0x040fe20007ffe0ff */
[----:B------:R-:W-:Y:S01]  /*0370*/  VIADD R6, R6, 0x3 ;  /* 0x0000000306067836 */ /* 0x000fe20000000000 */
[----:B------:R-:W-:Y:S02]  /*0380*/  LOP3.LUT R24, R5, 0x7, RZ, 0xc0, !PT ;  /* 0x0000000705187812 */ /* 0x000fe400078ec0ff */
[----:B------:R-:W-:Y:S02]  /*0390*/  IADD3 R7, P0, PT, R14, 0x10, RZ ;  /* 0x000000100e077810 */ /* 0x000fe40007f1e0ff */
[----:B------:R-:W-:Y:S01]  /*03a0*/  LOP3.LUT R8, R2, 0xfffffff8, RZ, 0xc0, !PT ;  /* 0xfffffff802087812 */ /* 0x000fe200078ec0ff */
[----:B------:R-:W-:Y:S01]  /*03b0*/  VIADD R24, R24, 0xffffffff ;  /* 0xffffffff18187836 */ /* 0x000fe20000000000 */
[----:B------:R-:W-:-:S02]  /*03c0*/  LOP3.LUT R9, R6, 0x3, RZ, 0xc0, !PT ;  /* 0x0000000306097812 */ /* 0x000fc400078ec0ff */
[----:B------:R-:W-:Y:S02]  /*03d0*/  IADD3.X R22, PT, PT, RZ, R15, RZ, P0, !PT ;  /* 0x0000000fff167210 */ /* 0x000fe400007fe4ff */
[----:B------:R-:W-:-:S07]  /*03e0*/  IADD3 R23, PT, PT, -R8, RZ, RZ ;  /* 0x000000ff08177210 */ /* 0x000fce0007ffe1ff */
.L_x_73:
[----:B------:R-:W-:Y:S02]  /*03f0*/  ISETP.GE.U32.AND P0, PT, R4, 0x7, PT ;  /* 0x000000070400780c */ /* 0x000fe40003f06070 */
[----:B------:R-:W-:Y:S02]  /*0400*/  CS2R R16, SRZ ;  /* 0x0000000000107805 */ /* 0x000fe4000001ff00 */
[----:B------:R-:W-:-:S09]  /*0410*/  MOV R25, RZ ;  /* 0x000000ff00197202 */ /* 0x000fd20000000f00 */
[----:B-1----:R-:W-:Y:S05]  /*0420*/  @!P0 BRA `(.L_x_67) ;  /* 0x0000000000d08947 */ /* 0x002fea0003800000 */
[----:B------:R1:W5:Y:S01]  /*0430*/  LDG.E R29, desc[UR4][R14.64] ;  /* 0x000000040e1d7981 */ /* 0x000362000c1e1900 */
[----:B------:R-:W-:Y:S01]  /*0440*/  MOV R20, R7 ;  /* 0x0000000700147202 */ /* 0x000fe20000000f00 */
[----:B------:R-:W-:Y:S01]  /*0450*/  IMAD.MOV.U32 R21, RZ, RZ, R22 ;  /* 0x000000ffff157224 */ /* 0x000fe200078e0016 */
[----:B------:R-:W-:Y:S02]  /*0460*/  MOV R25, R23 ;  /* 0x0000001700197202 */ /* 0x000fe40000000f00 */
[----:B------:R-:W-:-:S07]  /*0470*/  CS2R R16, SRZ ;  /* 0x0000000000107805 */ /* 0x000fce000001ff00 */
.L_x_68:
[----:B------:R-:W0:Y:S01]  /*0480*/  LDG.E R26, desc[UR4][R20.64+-0xc] ;  /* 0xfffff404141a7981 */ /* 0x000e22000c1e1900 */
[----:B------:R-:W2:Y:S01]  /*0490*/  LDC.64 R18, c[0x0][0x388] ;  /* 0x0000e200ff127b82 */ /* 0x000ea20000000a00 */
[----:B0----5:R-:W-:-:S04]  /*04a0*/  IMAD R29, R29, UR6, R26 ;  /* 0x000000061d1d7c24 */ /* 0x021fc8000f8e021a */
[----:B--2---:R-:W-:-:S06]  /*04b0*/  IMAD.WIDE R28, R29, 0x8, R18 ;  /* 0x000000081d1c7825 */ /* 0x004fcc00078e0212 */
[----:B------:R-:W2:Y:S02]  /*04c0*/  LDG.E.64 R28, desc[UR4][R28.64] ;  /* 0x000000041c1c7981 */ /* 0x000ea4000c1e1b00 */
[----:B--2---:R-:W-:Y:S02]  /*04d0*/  DADD R28, R28, R16 ;  /* 0x000000001c1c7229 */ /* 0x004fe40000000010 */
[----:B------:R-:W2:Y:S04]  /*04e0*/  LDG.E R17, desc[UR4][R20.64+-0x8] ;  /* 0xfffff80414117981 */ /* 0x000ea8000c1e1900 */
[----:B------:R-:W3:Y:S01]  /*04f0*/  LDG.E R16, desc[UR4][R20.64+-0x4] ;  /* 0xfffffc0414107981 */ /* 0x000ee2000c1e1900 */
[----:B--2---:R-:W-:-:S04]  /*0500*/  IMAD R27, R26, UR6, R17 ;  /* 0x000000061a1b7c24 */ /* 0x004fc8000f8e0211 */
[----:B------:R-:W-:-:S06]  /*0510*/  IMAD.WIDE R26, R27, 0x8, R18 ;  /* 0x000000081b1a7825 */ /* 0x000fcc00078e0212 */
[----:B------:R-:W2:Y:S01]  /*0520*/  LDG.E.64 R26, desc[UR4][R26.64] ;  /* 0x000000041a1a7981 */ /* 0x000ea2000c1e1b00 */
[----:B---3--:R-:W-:Y:S01]  /*0530*/  IMAD R17, R17, UR6, R16 ;  /* 0x0000000611117c24 */ /* 0x008fe2000f8e0210 */
[----:B--2---:R-:W-:-:S03]  /*0540*/  DADD R26, R28, R26 ;  /* 0x000000001c1a7229 */ /* 0x004fc6000000001a */
[----:B------:R-:W-:Y:S02]  /*0550*/  IMAD.WIDE R28, R17, 0x8, R18 ;  /* 0x00000008111c7825 */ /* 0x000fe400078e0212 */
[----:B------:R-:W2:Y:S04]  /*0560*/  LDG.E R17, desc[UR4][R20.64] ;  /* 0x0000000414117981 */ /* 0x000ea8000c1e1900 */
[----:B------:R-:W3:Y:S01]  /*0570*/  LDG.E.64 R28, desc[UR4][R28.64] ;  /* 0x000000041c1c7981 */ /* 0x000ee2000c1e1b00 */
[----:B--2---:R-:W-:Y:S01]  /*0580*/  IMAD R16, R16, UR6, R17 ;  /* 0x0000000610107c24 */ /* 0x004fe2000f8e0211 */
[----:B---3--:R-:W-:-:S03]  /*0590*/  DADD R28, R26, R28 ;  /* 0x000000001a1c7229 */ /* 0x008fc6000000001c */
        /* <DEDUP_REMOVED lines=10> */
[----:B------:R-:W-:-:S06]  /*0640*/  IMAD.WIDE R26, R16, 0x8, R18 ;  /* 0x00000008101a7825 */ /* 0x000fcc00078e0212 */
[----:B------:R-:W2:Y:S02]  /*0650*/  LDG.E.64 R26, desc[UR4][R26.64] ;  /* 0x000000041a1a7981 */ /* 0x000ea4000c1e1b00 */
[----:B--2---:R-:W-:Y:S02]  /*0660*/  DADD R26, R28, R26 ;  /* 0x000000001c1a7229 */ /* 0x004fe4000000001a */
[----:B------:R-:W2:Y:S04]  /*0670*/  LDG.E R28, desc[UR4][R20.64+0xc] ;  /* 0x00000c04141c7981 */ /* 0x000ea8000c1e1900 */
[----:B------:R-:W3:Y:S01]  /*0680*/  LDG.E R29, desc[UR4][R20.64+0x10] ;  /* 0x00001004141d7981 */ /* 0x000ee2000c1e1900 */
[----:B--2---:R-:W-:-:S04]  /*0690*/  IMAD R17, R17, UR6, R28 ;  /* 0x0000000611117c24 */ /* 0x004fc8000f8e021c */
[----:B------:R-:W-:-:S04]  /*06a0*/  IMAD.WIDE R16, R17, 0x8, R18 ;  /* 0x0000000811107825 */ /* 0x000fc800078e0212 */
[----:B---3--:R-:W-:Y:S02]  /*06b0*/  IMAD R28, R28, UR6, R29 ;  /* 0x000000061c1c7c24 */ /* 0x008fe4000f8e021d */
[----:B------:R-:W2:Y:S02]  /*06c0*/  LDG.E.64 R16, desc[UR4][R16.64] ;  /* 0x0000000410107981 */ /* 0x000ea4000c1e1b00 */
[----:B------:R-:W-:-:S06]  /*06d0*/  IMAD.WIDE R18, R28, 0x8, R18 ;  /* 0x000000081c127825 */ /* 0x000fcc00078e0212 */
[----:B------:R-:W3:Y:S01]  /*06e0*/  LDG.E.64 R18, desc[UR4][R18.64] ;  /* 0x0000000412127981 */ /* 0x000ee2000c1e1b00 */
[----:B------:R-:W-:-:S04]  /*06f0*/  IADD3 R25, PT, PT, R25, 0x8, RZ ;  /* 0x0000000819197810 */ /* 0x000fc80007ffe0ff */
[----:B------:R-:W-:Y:S02]  /*0700*/  ISETP.NE.AND P0, PT, R25, RZ, PT ;  /* 0x000000ff1900720c */ /* 0x000fe40003f05270 */
[----:B------:R-:W-:-:S05]  /*0710*/  IADD3 R20, P1, PT, R20, 0x20, RZ ;  /* 0x0000002014147810 */ /* 0x000fca0007f3e0ff */
[----:B------:R-:W-:Y:S01]  /*0720*/  IMAD.X R21, RZ, RZ, R21, P1 ;  /* 0x000000ffff157224 */ /* 0x000fe200008e0615 */
[----:B--2---:R-:W-:-:S08]  /*0730*/  DADD R16, R26, R16 ;  /* 0x000000001a107229 */ /* 0x004fd00000000010 */
[----:B---3--:R-:W-:Y:S01]  /*0740*/  DADD R16, R16, R18 ;  /* 0x0000000010107229 */ /* 0x008fe20000000012 */
[----:B------:R-:W-:Y:S10]  /*0750*/  @P0 BRA `(.L_x_68) ;  /* 0xfffffffc00480947 */ /* 0x000ff4000383ffff */
[----:B------:R-:W-:-:S07]  /*0760*/  MOV R25, R8 ;  /* 0x0000000800197202 */ /* 0x000fce0000000f00 */
.L_x_67:
[----:B------:R-:W-:-:S13]  /*0770*/  LOP3.LUT P0, RZ, R2, 0x7, RZ, 0xc0, !PT ;  /* 0x0000000702ff7812 */ /* 0x000fda000780c0ff */
[----:B------:R-:W-:Y:S05]  /*0780*/  @!P0 BRA `(.L_x_69) ;  /* 0x0000000000dc8947 */ /* 0x000fea0003800000 */
[----:B------:R-:W-:Y:S02]  /*0790*/  ISETP.GE.U32.AND P0, PT, R24, 0x3, PT ;  /* 0x000000031800780c */ /* 0x000fe40003f06070 */
[----:B------:R-:W-:-:S11]  /*07a0*/  LOP3.LUT P1, RZ, R5, 0x3, RZ, 0xc0, !PT ;  /* 0x0000000305ff7812 */ /* 0x000fd6000782c0ff */
[----:B------:R-:W-:Y:S05]  /*07b0*/  @!P0 BRA `(.L_x_70) ;  /* 0x0000000000648947 */ /* 0x000fea0003800000 */
[----:B------:R-:W-:Y:S01]  /*07c0*/  IMAD.WIDE.U32 R18, R25, 0x4, R14 ;  /* 0x0000000419127825 */ /* 0x000fe200078e000e */
[----:B------:R-:W2:Y:S04]  /*07d0*/  LDCU UR7, c[0x0][0x3a0] ;  /* 0x00007400ff0777ac */ /* 0x000ea80008000800 */
[----:B------:R-:W2:Y:S04]  /*07e0*/  LDG.E R21, desc[UR4][R18.64] ;  /* 0x0000000412157981 */ /* 0x000ea8000c1e1900 */
[----:B------:R-:W2:Y:S04]  /*07f0*/  LDG.E R26, desc[UR4][R18.64+0x4] ;  /* 0x00000404121a7981 */ /* 0x000ea8000c1e1900 */
[----:B------:R-:W3:Y:S04]  /*0800*/  LDG.E R20, desc[UR4][R18.64+0x8] ;  /* 0x0000080412147981 */ /* 0x000ee8000c1e1900 */
[----:B------:R-:W4:Y:S04]  /*0810*/  LDG.E R29, desc[UR4][R18.64+0xc] ;  /* 0x00000c04121d7981 */ /* 0x000f28000c1e1900 */
[----:B------:R5:W4:Y:S02]  /*0820*/  LDG.E R28, desc[UR4][R18.64+0x10] ;  /* 0x00001004121c7981 */ /* 0x000b24000c1e1900 */
[----:B-----5:R-:W5:Y:S01]  /*0830*/  LDC.64 R18, c[0x0][0x388] ;  /* 0x0000e200ff127b82 */ /* 0x020f620000000a00 */
[----:B--2---:R-:W-:-:S02]  /*0840*/  IMAD R21, R21, UR7, R26 ;  /* 0x0000000715157c24 */ /* 0x004fc4000f8e021a */
[----:B---3--:R-:W-:Y:S02]  /*0850*/  IMAD R26, R26, UR7, R20 ;  /* 0x000000071a1a7c24 */ /* 0x008fe4000f8e0214 */
[----:B----4-:R-:W-:Y:S02]  /*0860*/  IMAD R27, R20, UR7, R29 ;  /* 0x00000007141b7c24 */ /* 0x010fe4000f8e021d */
[----:B-----5:R-:W-:-:S04]  /*0870*/  IMAD.WIDE R20, R21, 0x8, R18 ;  /* 0x0000000815147825 */ /* 0x020fc800078e0212 */
[----:B------:R-:W-:Y:S02]  /*0880*/  IMAD R29, R29, UR7, R28 ;  /* 0x000000071d1d7c24 */ /* 0x000fe4000f8e021c */
[----:B------:R-:W2:Y:S02]  /*0890*/  LDG.E.64 R20, desc[UR4][R20.64] ;  /* 0x0000000414147981 */ /* 0x000ea4000c1e1b00 */
[----:B--2---:R-:W-:Y:S01]  /*08a0*/  DADD R16, R16, R20 ;  /* 0x0000000010107229 */ /* 0x004fe20000000014 */
[----:B------:R-:W-:-:S04]  /*08b0*/  IMAD.WIDE R20, R26, 0x8, R18 ;  /* 0x000000081a147825 */ /* 0x000fc800078e0212 */
[--C-:B------:R-:W-:Y:S02]  /*08c0*/  IMAD.WIDE R26, R27, 0x8, R18.reuse ;  /* 0x000000081b1a7825 */ /* 0x100fe400078e0212 */
[----:B------:R-:W2:Y:S02]  /*08d0*/  LDG.E.64 R20, desc[UR4][R20.64] ;  /* 0x0000000414147981 */ /* 0x000ea4000c1e1b00 */
[----:B------:R-:W-:Y:S02]  /*08e0*/  IMAD.WIDE R18, R29, 0x8, R18 ;  /* 0x000000081d127825 */ /* 0x000fe400078e0212 */
[----:B------:R-:W3:Y:S04]  /*08f0*/  LDG.E.64 R26, desc[UR4][R26.64] ;  /* 0x000000041a1a7981 */ /* 0x000ee8000c1e1b00 */
[----:B------:R-:W4:Y:S01]  /*0900*/  LDG.E.64 R18, desc[UR4][R18.64] ;  /* 0x0000000412127981 */ /* 0x000f22000c1e1b00 */
[----:B------:R-:W-:Y:S01]  /*0910*/  IADD3 R25, PT, PT, R25, 0x4, RZ ;  /* 0x0000000419197810 */ /* 0x000fe20007ffe0ff */
[----:B--2---:R-:W-:-:S08]  /*0920*/  DADD R16, R16, R20 ;  /* 0x0000000010107229 */ /* 0x004fd00000000014 */
[----:B---3--:R-:W-:-:S08]  /*0930*/  DADD R16, R16, R26 ;  /* 0x0000000010107229 */ /* 0x008fd0000000001a */
[----:B----4-:R-:W-:-:S11]  /*0940*/  DADD R16, R16, R18 ;  /* 0x0000000010107229 */ /* 0x010fd60000000012 */
.L_x_70:
[----:B------:R-:W-:Y:S05]  /*0950*/  @!P1 BRA `(.L_x_69) ;  /* 0x0000000000689947 */ /* 0x000fea0003800000 */
[----:B------:R-:W-:-:S13]  /*0960*/  ISETP.NE.AND P0, PT, R9, 0x1, PT ;  /* 0x000000010900780c */ /* 0x000fda0003f05270 */
[----:B------:R-:W-:Y:S01]  /*0970*/  @P0 IMAD.WIDE.U32 R18, R25, 0x4, R14 ;  /* 0x0000000419120825 */ /* 0x000fe200078e000e */
[----:B------:R-:W2:Y:S04]  /*0980*/  @P0 LDC R27, c[0x0][0x3a0] ;  /* 0x0000e800ff1b0b82 */ /* 0x000ea80000000800 */
[----:B------:R-:W2:Y:S04]  /*0990*/  @P0 LDG.E R29, desc[UR4][R18.64] ;  /* 0x00000004121d0981 */ /* 0x000ea8000c1e1900 */
[----:B------:R-:W2:Y:S04]  /*09a0*/  @P0 LDG.E R26, desc[UR4][R18.64+0x4] ;  /* 0x00000404121a0981 */ /* 0x000ea8000c1e1900 */
[----:B------:R3:W4:Y:S01]  /*09b0*/  @P0 LDG.E R28, desc[UR4][R18.64+0x8] ;  /* 0x00000804121c0981 */ /* 0x000722000c1e1900 */
[----:B------:R-:W-:-:S02]  /*09c0*/  LOP3.LUT P1, RZ, R6, 0x1, RZ, 0xc0, !PT ;  /* 0x0000000106ff7812 */ /* 0x000fc4000782c0ff */
[----:B------:R-:W-:Y:S01]  /*09d0*/  @P0 IADD3 R25, PT, PT, R25, 0x2, RZ ;  /* 0x0000000219190810 */ /* 0x000fe20007ffe0ff */
[----:B---3--:R-:W3:Y:S10]  /*09e0*/  @P0 LDC.64 R18, c[0x0][0x388] ;  /* 0x0000e200ff120b82 */ /* 0x008ef40000000a00 */
[----:B------:R-:W-:-:S04]  /*09f0*/  @P1 IMAD.WIDE.U32 R20, R25, 0x4, R14 ;  /* 0x0000000419141825 */ /* 0x000fc800078e000e */
[-C--:B--2---:R-:W-:Y:S02]  /*0a00*/  @P0 IMAD R29, R29, R27.reuse, R26 ;  /* 0x0000001b1d1d0224 */ /* 0x084fe400078e021a */
[----:B----4-:R-:W-:Y:S02]  /*0a10*/  @P0 IMAD R25, R26, R27, R28 ;  /* 0x0000001b1a190224 */ /* 0x010fe400078e021c */
[----:B------:R-:W2:Y:S01]  /*0a20*/  @P1 LDG.E R26, desc[UR4][R20.64] ;  /* 0x00000004141a1981 */ /* 0x000ea2000c1e1900 */
[----:B------:R-:W2:Y:S03]  /*0a30*/  @P1 LDC R28, c[0x0][0x3a0] ;  /* 0x0000e800ff1c1b82 */ /* 0x000ea60000000800 */
[----:B------:R-:W2:Y:S02]  /*0a40*/  @P1 LDG.E R27, desc[UR4][R20.64+0x4] ;  /* 0x00000404141b1981 */ /* 0x000ea4000c1e1900 */
[----:B--2---:R-:W-:-:S03]  /*0a50*/  @P1 IMAD R28, R26, R28, R27 ;  /* 0x0000001c1a1c1224 */ /* 0x004fc600078e021b */
[----:B------:R-:W2:Y:S02]  /*0a60*/  @P1 LDC.64 R26, c[0x0][0x388] ;  /* 0x0000e200ff1a1b82 */ /* 0x000ea40000000a00 */
[----:B--2---:R-:W-:-:S04]  /*0a70*/  @P1 IMAD.WIDE R26, R28, 0x8, R26 ;  /* 0x000000081c1a1825 */ /* 0x004fc800078e021a */
[--C-:B---3--:R-:W-:Y:S02]  /*0a80*/  @P0 IMAD.WIDE R28, R29, 0x8, R18.reuse ;  /* 0x000000081d1c0825 */ /* 0x108fe400078e0212 */
[----:B------:R-:W2:Y:S02]  /*0a90*/  @P1 LDG.E.64 R26, desc[UR4][R26.64] ;  /* 0x000000041a1a1981 */ /* 0x000ea4000c1e1b00 */
[----:B------:R-:W-:Y:S02]  /*0aa0*/  @P0 IMAD.WIDE R18, R25, 0x8, R18 ;  /* 0x0000000819120825 */ /* 0x000fe400078e0212 */
[----:B------:R-:W3:Y:S04]  /*0ab0*/  @P0 LDG.E.64 R20, desc[UR4][R28.64] ;  /* 0x000000041c140981 */ /* 0x000ee8000c1e1b00 */
[----:B------:R-:W4:Y:S01]  /*0ac0*/  @P0 LDG.E.64 R18, desc[UR4][R18.64] ;  /* 0x0000000412120981 */ /* 0x000f22000c1e1b00 */
[----:B---3--:R-:W-:-:S08]  /*0ad0*/  @P0 DADD R20, R16, R20 ;  /* 0x0000000010140229 */ /* 0x008fd00000000014 */
[----:B----4-:R-:W-:-:S08]  /*0ae0*/  @P0 DADD R16, R20, R18 ;  /* 0x0000000014100229 */ /* 0x010fd00000000012 */
[----:B--2---:R-:W-:-:S11]  /*0af0*/  @P1 DADD R16, R16, R26 ;  /* 0x0000000010101229 */ /* 0x004fd6000000001a */
.L_x_69:
[----:B------:R-:W2:Y:S01]  /*0b00*/  LDG.E R20, desc[UR4][R14.64] ;  /* 0x000000040e147981 */ /* 0x000ea2000c1e1900 */
[----:B------:R-:W3:Y:S01]  /*0b10*/  LDC.64 R18, c[0x0][0x388] ;  /* 0x0000e200ff127b82 */ /* 0x000ee20000000a00 */
[----:B------:R-:W2:Y:S02]  /*0b20*/  LDCU UR7, c[0x0][0x3a0] ;  /* 0x00007400ff0777ac */ /* 0x000ea40008000800 */
[----:B------:R-:W2:Y:S02]  /*0b30*/  LDG.E R21, desc[UR4][R10.64] ;  /* 0x000000040a157981 */ /* 0x000ea4000c1e1900 */
[----:B--2---:R-:W-:-:S04]  /*0b40*/  IMAD R21, R20, UR7, R21 ;  /* 0x0000000714157c24 */ /* 0x004fc8000f8e0215 */
[----:B---3--:R-:W-:-:S05]  /*0b50*/  IMAD.WIDE R28, R21, 0x8, R18 ;  /* 0x00000008151c7825 */ /* 0x008fca00078e0212 */
[----:B------:R-:W2:Y:S01]  /*0b60*/  LDG.E.64 R18, desc[UR4][R28.64] ;  /* 0x000000041c127981 */ /* 0x000ea2000c1e1b00 */
[----:B------:R-:W-:Y:S01]  /*0b70*/  BSSY.RECONVERGENT B0, `(.L_x_71) ;  /* 0x000000f000007945 */ /* 0x000fe20003800200 */
[----:B--2---:R-:W-:-:S06]  /*0b80*/  DADD R16, R18, R16 ;  /* 0x0000000012107229 */ /* 0x004fcc0000000010 */
[----:B------:R-:W2:Y:S04]  /*0b90*/  MUFU.RCP64H R27, R17 ;  /* 0x00000011001b7308 */ /* 0x000ea80000001800 */
[----:B------:R-:W-:-:S05]  /*0ba0*/  VIADD R26, R17, 0x300402 ;  /* 0x00300402111a7836 */ /* 0x000fca0000000000 */
[----:B------:R-:W-:Y:S01]  /*0bb0*/  FSETP.GEU.AND P0, PT, |R26|, 5.8789094863358348022e-39, PT ;  /* 0x004004021a00780b */ /* 0x000fe20003f0e200 */
[----:B--2---:R-:W-:-:S08]  /*0bc0*/  DFMA R20, -R16, R26, 1 ;  /* 0x3ff000001014742b */ /* 0x004fd0000000011a */
[----:B------:R-:W-:-:S08]  /*0bd0*/  DFMA R20, R20, R20, R20 ;  /* 0x000000141414722b */ /* 0x000fd00000000014 */
[----:B------:R-:W-:-:S08]  /*0be0*/  DFMA R20, R26, R20, R26 ;  /* 0x000000141a14722b */ /* 0x000fd0000000001a */
[----:B------:R-:W-:-:S08]  /*0bf0*/  DFMA R18, -R16, R20, 1 ;  /* 0x3ff000001012742b */ /* 0x000fd00000000114 */
[----:B------:R-:W-:Y:S01]  /*0c00*/  DFMA R18, R20, R18, R20 ;  /* 0x000000121412722b */ /* 0x000fe20000000014 */
[----:B------:R-:W-:Y:S10]  /*0c10*/  @P0 BRA `(.L_x_72) ;  /* 0x0000000000100947 */ /* 0x000ff40003800000 */
[----:B------:R-:W-:Y:S02]  /*0c20*/  LOP3.LUT R20, R17, 0x7fffffff, RZ, 0xc0, !PT ;  /* 0x7fffffff11147812 */ /* 0x000fe400078ec0ff */
[----:B------:R-:W-:Y:S02]  /*0c30*/  MOV R28, 0xc60 ;  /* 0x00000c60001c7802 */ /* 0x000fe40000000f00 */
[----:B------:R-:W-:-:S07]  /*0c40*/  IADD3 R20, PT, PT, R20, -0x100000, RZ ;  /* 0xfff0000014147810 */ /* 0x000fce0007ffe0ff */
[----:B01----:R-:W-:Y:S05]  /*0c50*/  CALL.REL.NOINC `($__internal_1_$__cuda_sm20_dblrcp_rn_slowpath_v3) ;  /* 0x00000000001c7944 */ /* 0x003fea0003c00000 */
.L_x_72:
[----:B0-----:R-:W-:Y:S05]  /*0c60*/  BSYNC.RECONVERGENT B0 ;  /* 0x0000000000007941 */ /* 0x001fea0003800200 */
.L_x_71:
[----:B------:R-:W0:Y:S01]  /*0c70*/  LDCU UR7, c[0x0][0x3a4] ;  /* 0x00007480ff0777ac */ /* 0x000e220008000800 */
[----:B------:R2:W-:Y:S01]  /*0c80*/  STG.E.64 desc[UR4][R12.64], R18 ;  /* 0x000000120c007986 */ /* 0x0005e2000c101b04 */
[----:B------:R-:W-:-:S04]  /*0c90*/  IADD3 R3, PT, PT, R0, R3, RZ ;  /* 0x0000000300037210 */ /* 0x000fc80007ffe0ff */
[----:B0-----:R-:W-:-:S13]  /*0ca0*/  ISETP.GE.U32.AND P0, PT, R3, UR7, PT ;  /* 0x0000000703007c0c */ /* 0x001fda000bf06070 */
[----:B--2---:R-:W-:Y:S05]  /*0cb0*/  @!P0 BRA `(.L_x_73) ;  /* 0xfffffff400cc8947 */ /* 0x004fea000383ffff */
[----:B------:R-:W-:Y:S05]  /*0cc0*/  EXIT ;  /* 0x000000000000794d */ /* 0x000fea0003800000 */
        .weak           $__internal_1_$__cuda_sm20_dblrcp_rn_slowpath_v3
        .type           $__internal_1_$__cuda_sm20_dblrcp_rn_slowpath_v3,@function
        .size           $__internal_1_$__cuda_sm20_dblrcp_rn_slowpath_v3,(.L_x_88 - $__internal_1_$__cuda_sm20_dblrcp_rn_slowpath_v3)
$__internal_1_$__cuda_sm20_dblrcp_rn_slowpath_v3:
[----:B------:R-:W-:Y:S01]  /*0cd0*/  DSETP.GTU.AND P0, PT, |R16|, +INF , PT ;  /* 0x7ff000001000742a */ /* 0x000fe20003f0c200 */
[----:B------:R-:W-:-:S13]  /*0ce0*/  BSSY.RECONVERGENT B1, `(.L_x_74) ;  /* 0x0000023000017945 */ /* 0x000fda0003800200 */
[----:B------:R-:W-:Y:S05]  /*0cf0*/  @P0 BRA `(.L_x_75) ;  /* 0x00000000007c0947 */ /* 0x000fea0003800000 */
[----:B------:R-:W-:-:S04]  /*0d00*/  LOP3.LUT R19, R17, 0x7fffffff, RZ, 0xc0, !PT ;  /* 0x7fffffff11137812 */ /* 0x000fc800078ec0ff */
[----:B------:R-:W-:-:S04]  /*0d10*/  IADD3 R18, PT, PT, R19, -0x1, RZ ;  /* 0xffffffff13127810 */ /* 0x000fc80007ffe0ff */
[----:B------:R-:W-:-:S13]  /*0d20*/  ISETP.GE.U32.AND P0, PT, R18, 0x7fefffff, PT ;  /* 0x7fefffff1200780c */ /* 0x000fda0003f06070 */
[----:B------:R-:W-:Y:S01]  /*0d30*/  @P0 LOP3.LUT R27, R17, 0x7ff00000, RZ, 0x3c, !PT ;  /* 0x7ff00000111b0812 */ /* 0x000fe200078e3cff */
[----:B------:R-:W-:Y:S01]  /*0d40*/  @P0 IMAD.MOV.U32 R26, RZ, RZ, RZ ;  /* 0x000000ffff1a0224 */ /* 0x000fe200078e00ff */
[----:B------:R-:W-:Y:S06]  /*0d50*/  @P0 BRA `(.L_x_76) ;  /* 0x00000000006c0947 */ /* 0x000fec0003800000 */
[----:B------:R-:W-:-:S13]  /*0d60*/  ISETP.GE.U32.AND P0, PT, R19, 0x1000001, PT ;  /* 0x010000011300780c */ /* 0x000fda0003f06070 */
[----:B------:R-:W-:Y:S05]  /*0d70*/  @!P0 BRA `(.L_x_77) ;  /* 0x0000000000348947 */ /* 0x000fea0003800000 */
[----:B------:R-:W-:Y:S02]  /*0d80*/  IADD3 R27, PT, PT, R17, -0x3fe00000, RZ ;  /* 0xc0200000111b7810 */ /* 0x000fe40007ffe0ff */
[----:B------:R-:W-:Y:S02]  /*0d90*/  MOV R26, R16 ;  /* 0x00000010001a7202 */ /* 0x000fe40000000f00 */
        /* <DEDUP_REMOVED lines=11> */
.L_x_77:
        /* <DEDUP_REMOVED lines=10> */
.L_x_75:
[----:B------:R-:W-:Y:S01]  /*0ef0*/  LOP3.LUT R27, R17, 0x80000, RZ, 0xfc, !PT ;  /* 0x00080000111b7812 */ /* 0x000fe200078efcff */
[----:B------:R-:W-:-:S07]  /*0f00*/  IMAD.MOV.U32 R26, RZ, RZ, R16 ;  /* 0x000000ffff1a7224 */ /* 0x000fce00078e0010 */
.L_x_76:
[----:B------:R-:W-:Y:S05]  /*0f10*/  BSYNC.RECONVERGENT B1 ;  /* 0x0000000000017941 */ /* 0x000fea0003800200 */
.L_x_74:
[----:B------:R-:W-:Y:S01]  /*0f20*/  HFMA2 R29, -RZ, RZ, 0, 0 ;  /* 0x00000000ff1d7431 */ /* 0x000fe200000001ff */
[----:B------:R-:W-:Y:S02]  /*0f30*/  MOV R18, R26 ;  /* 0x0000001a00127202 */ /* 0x000fe40000000f00 */
[----:B------:R-:W-:Y:S01]  /*0f40*/  MOV R19, R27 ;  /* 0x0000001b00137202 */ /* 0x000fe20000000f00 */
[----:B------:R-:W-:Y:S06]  /*0f50*/  RET.REL.NODEC R28 `(_Z16calculateFitnessPK4CityPdPKiS2_ii) ;  /* 0xfffffff01c287950 */ /* 0x000fec0003c3ffff */
.L_x_78:
        /* <DEDUP_REMOVED lines=10> */
.L_x_88:


//--------------------- .text._Z18calculateDistancesPK4CityPdi --------------------------
	.section	.text._Z18calculateDistancesPK4CityPdi,"ax",@progbits
	.align	128
        .global         _Z18calculateDistancesPK4CityPdi
        .type           _Z18calculateDistancesPK4CityPdi,@function
        .size           _Z18calculateDistancesPK4CityPdi,(.L_x_89 - _Z18calculateDistancesPK4CityPdi)
        .other          _Z18calculateDistancesPK4CityPdi,@"STO_CUDA_ENTRY STV_DEFAULT"
_Z18calculateDistancesPK4CityPdi:
.text._Z18calculateDistancesPK4CityPdi:
[----:B------:R-:W-:Y:S01]  /*0000*/  LDC R1, c[0x0][0x37c] ;  /* 0x0000df00ff017b82 */ /* 0x000fe20000000800 */
[----:B------:R-:W0:Y:S07]  /*0010*/  S2R R7, SR_TID.X ;  /* 0x0000000000077919 */ /* 0x000e2e0000002100 */
[----:B------:R-:W0:Y:S01]  /*0020*/  S2UR UR5, SR_CTAID.X ;  /* 0x00000000000579c3 */ /* 0x000e220000002500 */
[----:B------:R-:W1:Y:S07]  /*0030*/  LDCU UR4, c[0x0][0x390] ;  /* 0x00007200ff0477ac */ /* 0x000e6e0008000800 */
[----:B------:R-:W0:Y:S01]  /*0040*/  LDC R0, c[0x0][0x360] ;  /* 0x0000d800ff007b82 */ /* 0x000e220000000800 */
[----:B-1----:R-:W-:Y:S01]  /*0050*/  UIMAD UR4, UR4, UR4, URZ ;  /* 0x00000004040472a4 */ /* 0x002fe2000f8e02ff */
[----:B0-----:R-:W-:-:S05]  /*0060*/  IMAD R7, R0, UR5, R7 ;  /* 0x0000000500077c24 */ /* 0x001fca000f8e0207 */
[----:B------:R-:W-:-:S13]  /*0070*/  ISETP.GE.U32.AND P0, PT, R7, UR4, PT ;  /* 0x0000000407007c0c */ /* 0x000fda000bf06070 */
[----:B------:R-:W-:Y:S05]  /*0080*/  @P0 EXIT ;  /* 0x000000000000094d */ /* 0x000fea0003800000 */
[----:B------:R-:W0:Y:S01]  /*0090*/  LDC.64 R2, c[0x0][0x380] ;  /* 0x0000e000ff027b82 */ /* 0x000e220000000a00 */
[----:B------:R-:W1:Y:S01]  /*00a0*/  LDCU UR5, c[0x0][0x370] ;  /* 0x00006e00ff0577ac */ /* 0x000e620008000800 */
[----:B------:R-:W2:Y:S06]  /*00b0*/  LDCU.64 UR6, c[0x0][0x358] ;  /* 0x00006b00ff0677ac */ /* 0x000eac0008000a00 */
[----:B------:R-:W3:Y:S01]  /*00c0*/  LDC.64 R4, c[0x0][0x388] ;  /* 0x0000e200ff047b82 */ /* 0x000ee20000000a00 */
[----:B------:R-:W4:Y:S01]  /*00d0*/  LDCU UR8, c[0x0][0x390] ;  /* 0x00007200ff0877ac */ /* 0x000f220008000800 */
[----:B-1----:R-:W-:-:S07]  /*00e0*/  IMAD R0, R0, UR5, RZ ;  /* 0x0000000500007c24 */ /* 0x002fce000f8e02ff */
.L_x_81:
[----:B----4-:R-:W1:Y:S01]  /*00f0*/  I2F.U32.RP R6, UR8 ;  /* 0x0000000800067d06 */ /* 0x010e620008209000 */
[----:B------:R-:W-:-:S07]  /*0100*/  ISETP.NE.U32.AND P2, PT, RZ, UR8, PT ;  /* 0x00000008ff007c0c */ /* 0x000fce000bf45070 */
[----:B-1----:R-:W1:Y:S02]  /*0110*/  MUFU.RCP R6, R6 ;  /* 0x0000000600067308 */ /* 0x002e640000001000 */
[----:B-1----:R-:W-:-:S06]  /*0120*/  VIADD R8, R6, 0xffffffe ;  /* 0x0ffffffe06087836 */ /* 0x002fcc0000000000 */
[----:B------:R1:W4:Y:S02]  /*0130*/  F2I.FTZ.U32.TRUNC.NTZ R9, R8 ;  /* 0x0000000800097305 */ /* 0x000324000021f000 */
[----:B-1----:R-:W-:Y:S02]  /*0140*/  HFMA2 R8, -RZ, RZ, 0, 0 ;  /* 0x00000000ff087431 */ /* 0x002fe400000001ff */
[----:B----4-:R-:W-:-:S04]  /*0150*/  IMAD.MOV R11, RZ, RZ, -R9 ;  /* 0x000000ffff0b7224 */ /* 0x010fc800078e0a09 */
[----:B------:R-:W-:-:S04]  /*0160*/  IMAD R11, R11, UR8, RZ ;  /* 0x000000080b0b7c24 */ /* 0x000fc8000f8e02ff */
[----:B------:R-:W-:-:S06]  /*0170*/  IMAD.HI.U32 R10, R9, R11, R8 ;  /* 0x0000000b090a7227 */ /* 0x000fcc00078e0008 */
[----:B------:R-:W-:-:S04]  /*0180*/  IMAD.HI.U32 R13, R10, R7, RZ ;  /* 0x000000070a0d7227 */ /* 0x000fc800078e00ff */
[----:B------:R-:W-:-:S04]  /*0190*/  IMAD.MOV R10, RZ, RZ, -R13 ;  /* 0x000000ffff0a7224 */ /* 0x000fc800078e0a0d */
[----:B------:R-:W-:-:S05]  /*01a0*/  IMAD R9, R10, UR8, R7 ;  /* 0x000000080a097c24 */ /* 0x000fca000f8e0207 */
[----:B------:R-:W-:-:S13]  /*01b0*/  ISETP.GE.U32.AND P0, PT, R9, UR8, PT ;  /* 0x0000000809007c0c */ /* 0x000fda000bf06070 */
[----:B------:R-:W-:Y:S01]  /*01c0*/  @P0 IADD3 R9, PT, PT, R9, -UR8, RZ ;  /* 0x8000000809090c10 */ /* 0x000fe2000fffe0ff */
[----:B------:R-:W-:-:S03]  /*01d0*/  @P0 VIADD R13, R13, 0x1 ;  /* 0x000000010d0d0836 */ /* 0x000fc60000000000 */
[----:B------:R-:W-:-:S13]  /*01e0*/  ISETP.GE.U32.AND P1, PT, R9, UR8, PT ;  /* 0x0000000809007c0c */ /* 0x000fda000bf26070 */
[----:B------:R-:W-:Y:S02]  /*01f0*/  @P1 IADD3 R13, PT, PT, R13, 0x1, RZ ;  /* 0x000000010d0d1810 */ /* 0x000fe40007ffe0ff */
[----:B------:R-:W-:-:S05]  /*0200*/  @!P2 LOP3.LUT R13, RZ, UR8, RZ, 0x33, !PT ;  /* 0x00000008ff0dac12 */ /* 0x000fca000f8e33ff */
[----:B------:R-:W-:Y:S02]  /*0210*/  IMAD.MOV R6, RZ, RZ, -R13 ;  /* 0x000000ffff067224 */ /* 0x000fe400078e0a0d */
[----:B0-----:R-:W-:-:S04]  /*0220*/  IMAD.WIDE R12, R13, 0x10, R2 ;  /* 0x000000100d0c7825 */ /* 0x001fc800078e0202 */
[----:B------:R-:W-:Y:S01]  /*0230*/  IMAD R15, R6, UR8, R7 ;  /* 0x00000008060f7c24 */ /* 0x000fe2000f8e0207 */
[----:B--2---:R-:W2:Y:S03]  /*0240*/  LDG.E.64 R16, desc[UR6][R12.64+0x8] ;  /* 0x000008060c107981 */ /* 0x004ea6000c1e1b00 */
[----:B------:R-:W-:Y:S01]  /*0250*/  IMAD.WIDE R14, R15, 0x10, R2 ;  /* 0x000000100f0e7825 */ /* 0x000fe200078e0202 */
[----:B------:R-:W4:Y:S04]  /*0260*/  LDG.E.64 R8, desc[UR6][R12.64] ;  /* 0x000000060c087981 */ /* 0x000f28000c1e1b00 */
[----:B------:R-:W2:Y:S04]  /*0270*/  LDG.E.64 R18, desc[UR6][R14.64+0x8] ;  /* 0x000008060e127981 */ /* 0x000ea8000c1e1b00 */
[----:B------:R-:W4:Y:S01]  /*0280*/  LDG.E.64 R10, desc[UR6][R14.64] ;  /* 0x000000060e0a7981 */ /* 0x000f22000c1e1b00 */
[----:B------:R-:W-:Y:S01]  /*0290*/  BSSY.RECONVERGENT B0, `(.L_x_79) ;  /* 0x0000017000007945 */ /* 0x000fe20003800200 */
[----:B--2---:R-:W-:-:S02]  /*02a0*/  DADD R16, R16, -R18 ;  /* 0x0000000010107229 */ /* 0x004fc40000000812 */
[----:B----4-:R-:W-:-:S06]  /*02b0*/  DADD R8, R8, -R10 ;  /* 0x0000000008087229 */ /* 0x010fcc000000080a */
[----:B------:R-:W-:-:S08]  /*02c0*/  DMUL R16, R16, R16 ;  /* 0x0000001010107228 */ /* 0x000fd00000000000 */
[----:B------:R-:W-:-:S06]  /*02d0*/  DFMA R8, R8, R8, R16 ;  /* 0x000000080808722b */ /* 0x000fcc0000000010 */
[----:B------:R-:W0:Y:S04]  /*02e0*/  MUFU.RSQ64H R11, R9 ;  /* 0x00000009000b7308 */ /* 0x000e280000001c00 */
[----:B------:R-:W-:Y:S01]  /*02f0*/  IADD3 R10, PT, PT, R9, -0x3500000, RZ ;  /* 0xfcb00000090a7810 */ /* 0x000fe20007ffe0ff */
[----:B------:R-:W-:Y:S01]  /*0300*/  IMAD.MOV.U32 R18, RZ, RZ, 0x0 ;  /* 0x00000000ff127424 */ /* 0x000fe200078e00ff */
[----:B------:R-:W-:-:S04]  /*0310*/  MOV R19, 0x3fd80000 ;  /* 0x3fd8000000137802 */ /* 0x000fc80000000f00 */
[----:B0-----:R-:W-:-:S08]  /*0320*/  DMUL R16, R10, R10 ;  /* 0x0000000a0a107228 */ /* 0x001fd00000000000 */
[----:B------:R-:W-:-:S08]  /*0330*/  DFMA R16, R8, -R16, 1 ;  /* 0x3ff000000810742b */ /* 0x000fd00000000810 */
[----:B------:R-:W-:Y:S02]  /*0340*/  DFMA R12, R16, R18, 0.5 ;  /* 0x3fe00000100c742b */ /* 0x000fe40000000012 */
[----:B------:R-:W-:-:S08]  /*0350*/  DMUL R16, R10, R16 ;  /* 0x000000100a107228 */ /* 0x000fd00000000000 */
[----:B------:R-:W-:Y:S01]  /*0360*/  DFMA R18, R12, R16, R10 ;  /* 0x000000100c12722b */ /* 0x000fe2000000000a */
[----:B------:R-:W-:-:S07]  /*0370*/  ISETP.GE.U32.AND P0, PT, R10, 0x7ca00000, PT ;  /* 0x7ca000000a00780c */ /* 0x000fce0003f06070 */
[----:B------:R-:W-:Y:S02]  /*0380*/  DMUL R12, R8, R18 ;  /* 0x00000012080c7228 */ /* 0x000fe40000000000 */
[----:B------:R-:W-:Y:S01]  /*0390*/  VIADD R17, R19, 0xfff00000 ;  /* 0xfff0000013117836 */ /* 0x000fe20000000000 */
[----:B------:R-:W-:-:S05]  /*03a0*/  MOV R16, R18 ;  /* 0x0000001200107202 */ /* 0x000fca0000000f00 */
[----:B------:R-:W-:-:S08]  /*03b0*/  DFMA R20, R12, -R12, R8 ;  /* 0x8000000c0c14722b */ /* 0x000fd00000000008 */
[----:B------:R-:W-:Y:S01]  /*03c0*/  DFMA R14, R20, R16, R12 ;  /* 0x00000010140e722b */ /* 0x000fe2000000000c */
[----:B------:R-:W-:Y:S10]  /*03d0*/  @!P0 BRA `(.L_x_80) ;  /* 0x0000000000088947 */ /* 0x000ff40003800000 */
[----:B------:R-:W-:-:S07]  /*03e0*/  MOV R6, 0x400 ;  /* 0x0000040000067802 */ /* 0x000fce0000000f00 */
[----:B---3--:R-:W-:Y:S05]  /*03f0*/  CALL.REL.NOINC `($__internal_2_$__cuda_sm20_dsqrt_rn_f64_mediumpath_v1) ;  /* 0x00000000001c7944 */ /* 0x008fea0003c00000 */
.L_x_80:
[----:B------:R-:W-:Y:S05]  /*0400*/  BSYNC.RECONVERGENT B0 ;  /* 0x0000000000007941 */ /* 0x000fea0003800200 */
.L_x_79:
[----:B---3--:R-:W-:-:S04]  /*0410*/  IMAD.WIDE.U32 R8, R7, 0x8, R4 ;  /* 0x0000000807087825 */ /* 0x008fc800078e0004 */
[----:B------:R-:W-:Y:S01]  /*0420*/  IMAD.IADD R7, R0, 0x1, R7 ;  /* 0x0000000100077824 */ /* 0x000fe200078e0207 */
[----:B------:R1:W-:Y:S04]  /*0430*/  STG.E.64 desc[UR6][R8.64], R14 ;  /* 0x0000000e08007986 */ /* 0x0003e8000c101b06 */
[----:B------:R-:W-:-:S13]  /*0440*/  ISETP.GE.U32.AND P0, PT, R7, UR4, PT ;  /* 0x0000000407007c0c */ /* 0x000fda000bf06070 */
[----:B-1----:R-:W-:Y:S05]  /*0450*/  @!P0 BRA `(.L_x_81) ;  /* 0xfffffffc00248947 */ /* 0x002fea000383ffff */
[----:B------:R-:W-:Y:S05]  /*0460*/  EXIT ;  /* 0x000000000000794d */ /* 0x000fea0003800000 */
        .weak           $__internal_2_$__cuda_sm20_dsqrt_rn_f64_mediumpath_v1
        .type           $__internal_2_$__cuda_sm20_dsqrt_rn_f64_mediumpath_v1,@function
        .size           $__internal_2_$__cuda_sm20_dsqrt_rn_f64_mediumpath_v1,(.L_x_89 - $__internal_2_$__cuda_sm20_dsqrt_rn_f64_mediumpath_v1)
$__internal_2_$__cuda_sm20_dsqrt_rn_f64_mediumpath_v1:
[----:B------:R-:W-:Y:S01]  /*0470*/  ISETP.GE.U32.AND P0, PT, R10, -0x3400000, PT ;  /* 0xfcc000000a00780c */ /* 0x000fe20003f06070 */
[----:B------:R-:W-:Y:S01]  /*0480*/  BSSY.RECONVERGENT B1, `(.L_x_82) ;  /* 0x0000028000017945 */ /* 0x000fe20003800200 */
[----:B------:R-:W-:Y:S01]  /*0490*/  IMAD.MOV.U32 R10, RZ, RZ, R8 ;  /* 0x000000ffff0a7224 */ /* 0x000fe200078e0008 */
[----:B------:R-:W-:Y:S01]  /*04a0*/  MOV R11, R9 ;  /* 0x00000009000b7202 */ /* 0x000fe20000000f00 */
[----:B------:R-:W-:Y:S01]  /*04b0*/  IMAD.MOV.U32 R8, RZ, RZ, R20 ;  /* 0x000000ffff087224 */ /* 0x000fe200078e0014 */
[----:B------:R-:W-:Y:S02]  /*04c0*/  MOV R16, R18 ;  /* 0x0000001200107202 */ /* 0x000fe40000000f00 */
[----:B------:R-:W-:-:S06]  /*04d0*/  MOV R9, R21 ;  /* 0x0000001500097202 */ /* 0x000fcc0000000f00 */
[----:B------:R-:W-:Y:S05]  /*04e0*/  @!P0 BRA `(.L_x_83) ;  /* 0x0000000000208947 */ /* 0x000fea0003800000 */
[----:B------:R-:W-:-:S10]  /*04f0*/  DFMA.RM R8, R8, R16, R12 ;  /* 0x000000100808722b */ /* 0x000fd4000000400c */
[----:B------:R-:W-:-:S05]  /*0500*/  IADD3 R12, P0, PT, R8, 0x1, RZ ;  /* 0x00000001080c7810 */ /* 0x000fca0007f1e0ff */
[----:B------:R-:W-:-:S06]  /*0510*/  IMAD.X R13, RZ, RZ, R9, P0 ;  /* 0x000000ffff0d7224 */ /* 0x000fcc00000e0609 */
[----:B------:R-:W-:-:S08]  /*0520*/  DFMA.RP R10, -R8, R12, R10 ;  /* 0x0000000c080a722b */ /* 0x000fd0000000810a */
[----:B------:R-:W-:-:S06]  /*0530*/  DSETP.GT.AND P0, PT, R10, RZ, PT ;  /* 0x000000ff0a00722a */ /* 0x000fcc0003f04000 */
[----:B------:R-:W-:Y:S02]  /*0540*/  FSEL R8, R12, R8, P0 ;  /* 0x000000080c087208 */ /* 0x000fe40000000000 */
[----:B------:R-:W-:Y:S01]  /*0550*/  FSEL R9, R13, R9, P0 ;  /* 0x000000090d097208 */ /* 0x000fe20000000000 */
[----:B------:R-:W-:Y:S06]  /*0560*/  BRA `(.L_x_84) ;  /* 0x0000000000647947 */ /* 0x000fec0003800000 */
.L_x_83:
[----:B------:R-:W-:-:S14]  /*0570*/  DSETP.NE.AND P0, PT, R10, RZ, PT ;  /* 0x000000ff0a00722a */ /* 0x000fdc0003f05000 */
[----:B------:R-:W-:Y:S05]  /*0580*/  @!P0 BRA `(.L_x_85) ;  /* 0x0000000000588947 */ /* 0x000fea0003800000 */
[----:B------:R-:W-:-:S13]  /*0590*/  ISETP.GE.AND P0, PT, R11, RZ, PT ;  /* 0x000000ff0b00720c */ /* 0x000fda0003f06270 */
[----:B------:R-:W-:Y:S01]  /*05a0*/  @!P0 MOV R8, 0x0 ;  /* 0x0000000000088802 */ /* 0x000fe20000000f00 */
[----:B------:R-:W-:Y:S01]  /*05b0*/  @!P0 IMAD.MOV.U32 R9, RZ, RZ, -0x80000 ;  /* 0xfff80000ff098424 */ /* 0x000fe200078e00ff */
[----:B------:R-:W-:Y:S06]  /*05c0*/  @!P0 BRA `(.L_x_84) ;  /* 0x00000000004c8947 */ /* 0x000fec0003800000 */
[----:B------:R-:W-:-:S13]  /*05d0*/  ISETP.GT.AND P0, PT, R11, 0x7fefffff, PT ;  /* 0x7fefffff0b00780c */ /* 0x000fda0003f04270 */
[----:B------:R-:W-:Y:S05]  /*05e0*/  @P0 BRA `(.L_x_85) ;  /* 0x0000000000400947 */ /* 0x000fea0003800000 */
[----:B------:R-:W-:Y:S01]  /*05f0*/  DMUL R8, R10, 8.11296384146066816958e+31 ;  /* 0x469000000a087828 */ /* 0x000fe20000000000 */
[----:B------:R-:W-:Y:S01]  /*0600*/  IMAD.MOV.U32 R14, RZ, RZ, 0x0 ;  /* 0x00000000ff0e7424 */ /* 0x000fe200078e00ff */
[----:B------:R-:W-:Y:S02]  /*0610*/  MOV R10, RZ ;  /* 0x000000ff000a7202 */ /* 0x000fe40000000f00 */
[----:B------:R-:W-:Y:S02]  /*0620*/  MOV R15, 0x3fd80000 ;  /* 0x3fd80000000f7802 */ /* 0x000fe40000000f00 */
[----:B------:R-:W0:Y:S02]  /*0630*/  MUFU.RSQ64H R11, R9 ;  /* 0x00000009000b7308 */ /* 0x000e240000001c00 */
[----:B0-----:R-:W-:-:S08]  /*0640*/  DMUL R12, R10, R10 ;  /* 0x0000000a0a0c7228 */ /* 0x001fd00000000000 */
[----:B------:R-:W-:-:S08]  /*0650*/  DFMA R12, R8, -R12, 1 ;  /* 0x3ff00000080c742b */ /* 0x000fd0000000080c */
[----:B------:R-:W-:Y:S02]  /*0660*/  DFMA R14, R12, R14, 0.5 ;  /* 0x3fe000000c0e742b */ /* 0x000fe4000000000e */
[----:B------:R-:W-:-:S08]  /*0670*/  DMUL R12, R10, R12 ;  /* 0x0000000c0a0c7228 */ /* 0x000fd00000000000 */
[----:B------:R-:W-:-:S08]  /*0680*/  DFMA R12, R14, R12, R10 ;  /* 0x0000000c0e0c722b */ /* 0x000fd0000000000a */
[----:B------:R-:W-:Y:S02]  /*0690*/  DMUL R10, R8, R12 ;  /* 0x0000000c080a7228 */ /* 0x000fe40000000000 */
[----:B------:R-:W-:-:S06]  /*06a0*/  VIADD R13, R13, 0xfff00000 ;  /* 0xfff000000d0d7836 */ /* 0x000fcc0000000000 */
[----:B------:R-:W-:-:S08]  /*06b0*/  DFMA R14, R10, -R10, R8 ;  /* 0x8000000a0a0e722b */ /* 0x000fd00000000008 */
[----:B------:R-:W-:-:S10]  /*06c0*/  DFMA R8, R12, R14, R10 ;  /* 0x0000000e0c08722b */ /* 0x000fd4000000000a */
[----:B------:R-:W-:Y:S01]  /*06d0*/  IADD3 R9, PT, PT, R9, -0x3500000, RZ ;  /* 0xfcb0000009097810 */ /* 0x000fe20007ffe0ff */
[----:B------:R-:W-:Y:S06]  /*06e0*/  BRA `(.L_x_84) ;  /* 0x0000000000047947 */ /* 0x000fec0003800000 */
.L_x_85:
[----:B------:R-:W-:-:S11]  /*06f0*/  DADD R8, R10, R10 ;  /* 0x000000000a087229 */ /* 0x000fd6000000000a */
.L_x_84:
[----:B------:R-:W-:Y:S05]  /*0700*/  BSYNC.RECONVERGENT B1 ;  /* 0x0000000000017941 */ /* 0x000fea0003800200 */
.L_x_82:
[----:B------:R-:W-:Y:S01]  /*0710*/  MOV R15, R9 ;  /* 0x00000009000f7202 */ /* 0x000fe20000000f00 */
[----:B------:R-:W-:Y:S02]  /*0720*/  HFMA2 R9, -RZ, RZ, 0, 0 ;  /* 0x00000000ff097431 */ /* 0x000fe400000001ff */
[----:B------:R-:W-:Y:S02]  /*0730*/  IMAD.MOV.U32 R14, RZ, RZ, R8 ;  /* 0x000000ffff0e7224 */ /* 0x000fe400078e0008 */
[----:B------:R-:W-:-:S04]  /*0740*/  IMAD.MOV.U32 R8, RZ, RZ, R6 ;  /* 0x000000ffff087224 */ /* 0x000fc800078e0006 */
[----:B------:R-:W-:Y:S05]  /*0750*/  RET.REL.NODEC R8 `(_Z18calculateDistancesPK4CityPdi) ;  /* 0xfffffff808287950 */ /* 0x000fea0003c3ffff */
.L_x_86:
        /* <DEDUP_REMOVED lines=10> */
.L_x_89:


//--------------------- .nv.global.init           --------------------------
	.section	.nv.global.init,"aw",@progbits
	.align	4
.nv.global.init:
	.type		mrg32k3aM1SubSeq,@object
	.size		mrg32k3aM1SubSeq,(mrg32k3aM2SubSeq - mrg32k3aM1SubSeq)
mrg32k3aM1SubSeq:
        /*0000*/ 	.byte	0x0b, 0xcc, 0xee, 0x04, 0x73, 0x29, 0x8b, 0x6f, 0xf6, 0x53, 0x03, 0xf6, 0x23, 0xf6, 0xea, 0xda
        /* <DEDUP_REMOVED lines=125> */
	.type		mrg32k3aM2SubSeq,@object
	.size		mrg32k3aM2SubSeq,(mrg32k3aM1 - mrg32k3aM2SubSeq)
mrg32k3aM2SubSeq:
        /* <DEDUP_REMOVED lines=126> */
	.type		mrg32k3aM1,@object
	.size		mrg32k3aM1,(mrg32k3aM1Seq - mrg32k3aM1)
mrg32k3aM1:
        /* <DEDUP_REMOVED lines=144> */
	.type		mrg32k3aM1Seq,@object
	.size		mrg32k3aM1Seq,(mrg32k3aM2 - mrg32k3aM1Seq)
mrg32k3aM1Seq:
        /* <DEDUP_REMOVED lines=144> */
	.type		mrg32k3aM2,@object
	.size		mrg32k3aM2,(mrg32k3aM2Seq - mrg32k3aM2)
mrg32k3aM2:
        /* <DEDUP_REMOVED lines=144> */
	.type		mrg32k3aM2Seq,@object
	.size		mrg32k3aM2Seq,(precalc_xorwow_matrix - mrg32k3aM2Seq)
mrg32k3aM2Seq:
        /* <DEDUP_REMOVED lines=144> */
	.type		precalc_xorwow_matrix,@object
	.size		precalc_xorwow_matrix,(precalc_xorwow_offset_matrix - precalc_xorwow_matrix)
precalc_xorwow_matrix:
        /* <DEDUP_REMOVED lines=6400> */
	.type		precalc_xorwow_offset_matrix,@object
	.size		precalc_xorwow_offset_matrix,(.L_1 - precalc_xorwow_offset_matrix)
precalc_xorwow_offset_matrix:
        /* <DEDUP_REMOVED lines=6400> */
.L_1:


//--------------------- .nv.shared.reserved.0     --------------------------
	.section	.nv.shared.reserved.0,"aw",@nobits
	.weak		__nv_reservedSMEM_offset_0_alias
	.size		__nv_reservedSMEM_offset_0_alias, 0, 64
	.other		__nv_reservedSMEM_offset_0_alias,@"STO_CUDA_RESERVED_SHARED STV_DEFAULT"
__nv_reservedSMEM_offset_0_alias:
	.zero		0
	.zero		64


//--------------------- .nv.global                --------------------------
	.section	.nv.global,"aw",@nobits
.nv.global:
	.type		_ZN34_INTERNAL_dc3b2398_4_k_cu_3ee193926thrust24THRUST_300001_SM_1000_NS3seqE,@object
	.size		_ZN34_INTERNAL_dc3b2398_4_k_cu_3ee193926thrust24THRUST_300001_SM_1000_NS3seqE,(_ZN34_INTERNAL_dc3b2398_4_k_cu_3ee193924cuda3std3__48in_placeE - _ZN34_INTERNAL_dc3b2398_4_k_cu_3ee193926thrust24THRUST_300001_SM_1000_NS3seqE)
_ZN34_INTERNAL_dc3b2398_4_k_cu_3ee193926thrust24THRUST_300001_SM_1000_NS3seqE:
	.zero		1
	.type		_ZN34_INTERNAL_dc3b2398_4_k_cu_3ee193924cuda3std3__48in_placeE,@object
	.size		_ZN34_INTERNAL_dc3b2398_4_k_cu_3ee193924cuda3std3__48in_placeE,(_ZN34_INTERNAL_dc3b2398_4_k_cu_3ee193924cuda3std6ranges3__45__cpo4sizeE - _ZN34_INTERNAL_dc3b2398_4_k_cu_3ee193924cuda3std3__48in_placeE)
_ZN34_INTERNAL_dc3b2398_4_k_cu_3ee193924cuda3std3__48in_placeE:
	.zero		1
	.type		_ZN34_INTERNAL_dc3b2398_4_k_cu_3ee193924cuda3std6ranges3__45__cpo4sizeE,@object
	.size		_ZN34_INTERNAL_dc3b2398_4_k_cu_3ee193924cuda3std6ranges3__45__cpo4sizeE,(_ZN34_INTERNAL_dc3b2398_4_k_cu_3ee193926thrust24THRUST_300001_SM_1000_NS12placeholders2_3E - _ZN34_INTERNAL_dc3b2398_4_k_cu_3ee193924cuda3std6ranges3__45__cpo4sizeE)
_ZN34_INTERNAL_dc3b2398_4_k_cu_3ee193924cuda3std6ranges3__45__cpo4sizeE:
	.zero		1
	.type		_ZN34_INTERNAL_dc3b2398_4_k_cu_3ee193926thrust24THRUST_300001_SM_1000_NS12placeholders2_3E,@object
	.size		_ZN34_INTERNAL_dc3b2398_4_k_cu_3ee193926thrust24THRUST_300001_SM_1000_NS12placeholders2_3E,(_ZN34_INTERNAL_dc3b2398_4_k_cu_3ee193924cuda3std3__45__cpo6cbeginE - _ZN34_INTERNAL_dc3b2398_4_k_cu_3ee193926thrust24THRUST_300001_SM_1000_NS12placeholders2_3E)
_ZN34_INTERNAL_dc3b2398_4_k_cu_3ee193926thrust24THRUST_300001_SM_1000_NS12placeholders2_3E:
	.zero		1
	.type		_ZN34_INTERNAL_dc3b2398_4_k_cu_3ee193924cuda3std3__45__cpo6cbeginE,@object
	.size		_ZN34_INTERNAL_dc3b2398_4_k_cu_3ee193924cuda3std3__45__cpo6cbeginE,(_ZN34_INTERNAL_dc3b2398_4_k_cu_3ee193924cuda3std6ranges3__45__cpo6cbeginE - _ZN34_INTERNAL_dc3b2398_4_k_cu_3ee193924cuda3std3__45__cpo6cbeginE)
_ZN34_INTERNAL_dc3b2398_4_k_cu_3ee193924cuda3std3__45__cpo6cbeginE:
	.zero		1
	.type		_ZN34_INTERNAL_dc3b2398_4_k_cu_3ee193924cuda3std6ranges3__45__cpo6cbeginE,@object
	.size		_ZN34_INTERNAL_dc3b2398_4_k_cu_3ee193924cuda3std6ranges3__45__cpo6cbeginE,(_ZN34_INTERNAL_dc3b2398_4_k_cu_3ee193926thrust24THRUST_300001_SM_1000_NS12placeholders2_7E - _ZN34_INTERNAL_dc3b2398_4_k_cu_3ee193924cuda3std6ranges3__45__cpo6cbeginE)
_ZN34_INTERNAL_dc3b2398_4_k_cu_3ee193924cuda3std6ranges3__45__cpo6cbeginE:
	.zero		1
	.type		_ZN34_INTERNAL_dc3b2398_4_k_cu_3ee193926thrust24THRUST_300001_SM_1000_NS12placeholders2_7E,@object
	.size		_ZN34_INTERNAL_dc3b2398_4_k_cu_3ee193926thrust24THRUST_300001_SM_1000_NS12placeholders2_7E,(_ZN34_INTERNAL_dc3b2398_4_k_cu_3ee193924cuda3std3__45__cpo7crbeginE - _ZN34_INTERNAL_dc3b2398_4_k_cu_3ee193926thrust24THRUST_300001_SM_1000_NS12placeholders2_7E)
_ZN34_INTERNAL_dc3b2398_4_k_cu_3ee193926thrust24THRUST_300001_SM_1000_NS12placeholders2_7E:
	.zero		1
	.type		_ZN34_INTERNAL_dc3b2398_4_k_cu_3ee193924cuda3std3__45__cpo7crbeginE,@object
	.size		_ZN34_INTERNAL_dc3b2398_4_k_cu_3ee193924cuda3std3__45__cpo7crbeginE,(_ZN34_INTERNAL_dc3b2398_4_k_cu_3ee193924cuda3std6ranges3__45__cpo4nextE - _ZN34_INTERNAL_dc3b2398_4_k_cu_3ee193924cuda3std3__45__cpo7crbeginE)
_ZN34_INTERNAL_dc3b2398_4_k_cu_3ee193924cuda3std3__45__cpo7crbeginE:
	.zero		1
	.type		_ZN34_INTERNAL_dc3b2398_4_k_cu_3ee193924cuda3std6ranges3__45__cpo4nextE,@object
	.size		_ZN34_INTERNAL_dc3b2398_4_k_cu_3ee193924cuda3std6ranges3__45__cpo4nextE,(_ZN34_INTERNAL_dc3b2398_4_k_cu_3ee193924cuda3std6ranges3__45__cpo4swapE - _ZN34_INTERNAL_dc3b2398_4_k_cu_3ee193924cuda3std6ranges3__45__cpo4nextE)
_ZN34_INTERNAL_dc3b2398_4_k_cu_3ee193924cuda3std6ranges3__45__cpo4nextE:
	.zero		1
	.type		_ZN34_INTERNAL_dc3b2398_4_k_cu_3ee193924cuda3std6ranges3__45__cpo4swapE,@object
	.size		_ZN34_INTERNAL_dc3b2398_4_k_cu_3ee193924cuda3std6ranges3__45__cpo4swapE,(_ZN34_INTERNAL_dc3b2398_4_k_cu_3ee193926thrust24THRUST_300001_SM_1000_NS8cuda_cub10par_nosyncE - _ZN34_INTERNAL_dc3b2398_4_k_cu_3ee193924cuda3std6ranges3__45__cpo4swapE)
_ZN34_INTERNAL_dc3b2398_4_k_cu_3ee193924cuda3std6ranges3__45__cpo4swapE:
	.zero		1
	.type		_ZN34_INTERNAL_dc3b2398_4_k_cu_3ee193926thrust24THRUST_300001_SM_1000_NS8cuda_cub10par_nosyncE,@object
	.size		_ZN34_INTERNAL_dc3b2398_4_k_cu_3ee193926thrust24THRUST_300001_SM_1000_NS8cuda_cub10par_nosyncE,(_ZN34_INTERNAL_dc3b2398_4_k_cu_3ee193926thrust24THRUST_300001_SM_1000_NS12placeholders2_9E - _ZN34_INTERNAL_dc3b2398_4_k_cu_3ee193926thrust24THRUST_300001_SM_1000_NS8cuda_cub10par_nosyncE)
_ZN34_INTERNAL_dc3b2398_4_k_cu_3ee193926thrust24THRUST_300001_SM_1000_NS8cuda_cub10par_nosyncE:
	.zero		1
	.type		_ZN34_INTERNAL_dc3b2398_4_k_cu_3ee193926thrust24THRUST_300001_SM_1000_NS12placeholders2_9E,@object
	.size		_ZN34_INTERNAL_dc3b2398_4_k_cu_3ee193926thrust24THRUST_300001_SM_1000_NS12placeholders2_9E,(_ZN34_INTERNAL_dc3b2398_4_k_cu_3ee193924cuda3std3__436_GLOBAL__N__dc3b2398_4_k_cu_3ee193926ignoreE - _ZN34_INTERNAL_dc3b2398_4_k_cu_3ee193926thrust24THRUST_300001_SM_1000_NS12placeholders2_9E)
_ZN34_INTERNAL_dc3b2398_4_k_cu_3ee193926thrust24THRUST_300001_SM_1000_NS12placeholders2_9E:
	.zero		1
	.type		_ZN34_INTERNAL_dc3b2398_4_k_cu_3ee193924cuda3std3__436_GLOBAL__N__dc3b2398_4_k_cu_3ee193926ignoreE,@object
	.size		_ZN34_INTERNAL_dc3b2398_4_k_cu_3ee193924cuda3std3__436_GLOBAL__N__dc3b2398_4_k_cu_3ee193926ignoreE,(_ZN34_INTERNAL_dc3b2398_4_k_cu_3ee193924cuda3std6ranges3__45__cpo4dataE - _ZN34_INTERNAL_dc3b2398_4_k_cu_3ee193924cuda3std3__436_GLOBAL__N__dc3b2398_4_k_cu_3ee193926ignoreE)
_ZN34_INTERNAL_dc3b2398_4_k_cu_3ee193924cuda3std3__436_GLOBAL__N__dc3b2398_4_k_cu_3ee193926ignoreE:
	.zero		1
	.type		_ZN34_INTERNAL_dc3b2398_4_k_cu_3ee193924cuda3std6ranges3__45__cpo4dataE,@object
	.size		_ZN34_INTERNAL_dc3b2398_4_k_cu_3ee193924cuda3std6ranges3__45__cpo4dataE,(_ZN34_INTERNAL_dc3b2398_4_k_cu_3ee193926thrust24THRUST_300001_SM_1000_NS12placeholders2_1E - _ZN34_INTERNAL_dc3b2398_4_k_cu_3ee193924cuda3std6ranges3__45__cpo4dataE)
_ZN34_INTERNAL_dc3b2398_4_k_cu_3ee193924cuda3std6ranges3__45__cpo4dataE:
	.zero		1
	.type		_ZN34_INTERNAL_dc3b2398_4_k_cu_3ee193926thrust24THRUST_300001_SM_1000_NS12placeholders2_1E,@object
	.size		_ZN34_INTERNAL_dc3b2398_4_k_cu_3ee193926thrust24THRUST_300001_SM_1000_NS12placeholders2_1E,(_ZN34_INTERNAL_dc3b2398_4_k_cu_3ee193924cuda3std3__45__cpo5beginE - _ZN34_INTERNAL_dc3b2398_4_k_cu_3ee193926thrust24THRUST_300001_SM_1000_NS12placeholders2_1E)
_ZN34_INTERNAL_dc3b2398_4_k_cu_3ee193926thrust24THRUST_300001_SM_1000_NS12placeholders2_1E:
	.zero		1
	.type		_ZN34_INTERNAL_dc3b2398_4_k_cu_3ee193924cuda3std3__45__cpo5beginE,@object
	.size		_ZN34_INTERNAL_dc3b2398_4_k_cu_3ee193924cuda3std3__45__cpo5beginE,(_ZN34_INTERNAL_dc3b2398_4_k_cu_3ee193924cuda3std6ranges3__45__cpo5beginE - _ZN34_INTERNAL_dc3b2398_4_k_cu_3ee193924cuda3std3__45__cpo5beginE)
_ZN34_INTERNAL_dc3b2398_4_k_cu_3ee193924cuda3std3__45__cpo5beginE:
	.zero		1
	.type		_ZN34_INTERNAL_dc3b2398_4_k_cu_3ee193924cuda3std6ranges3__45__cpo5beginE,@object
	.size		_ZN34_INTERNAL_dc3b2398_4_k_cu_3ee193924cuda3std6ranges3__45__cpo5beginE,(_ZN34_INTERNAL_dc3b2398_4_k_cu_3ee193926thrust24THRUST_300001_SM_1000_NS12placeholders2_5E - _ZN34_INTERNAL_dc3b2398_4_k_cu_3ee193924cuda3std6ranges3__45__cpo5beginE)
_ZN34_INTERNAL_dc3b2398_4_k_cu_3ee193924cuda3std6ranges3__45__cpo5beginE:
	.zero		1
	.type		_ZN34_INTERNAL_dc3b2398_4_k_cu_3ee193926thrust24THRUST_300001_SM_1000_NS12placeholders2_5E,@object
	.size		_ZN34_INTERNAL_dc3b2398_4_k_cu_3ee193926thrust24THRUST_300001_SM_1000_NS12placeholders2_5E,(_ZN34_INTERNAL_dc3b2398_4_k_cu_3ee193924cuda3std3__45__cpo6rbeginE - _ZN34_INTERNAL_dc3b2398_4_k_cu_3ee193926thrust24THRUST_300001_SM_1000_NS12placeholders2_5E)
_ZN34_INTERNAL_dc3b2398_4_k_cu_3ee193926thrust24THRUST_300001_SM_1000_NS12placeholders2_5E:
	.zero		1
	.type		_ZN34_INTERNAL_dc3b2398_4_k_cu_3ee193924cuda3std3__45__cpo6rbeginE,@object
	.size		_ZN34_INTERNAL_dc3b2398_4_k_cu_3ee193924cuda3std3__45__cpo6rbeginE,(_ZN34_INTERNAL_dc3b2398_4_k_cu_3ee193924cuda3std6ranges3__45__cpo7advanceE - _ZN34_INTERNAL_dc3b2398_4_k_cu_3ee193924cuda3std3__45__cpo6rbeginE)
_ZN34_INTERNAL_dc3b2398_4_k_cu_3ee193924cuda3std3__45__cpo6rbeginE:
	.zero		1
	.type		_ZN34_INTERNAL_dc3b2398_4_k_cu_3ee193924cuda3std6ranges3__45__cpo7advanceE,@object
	.size		_ZN34_INTERNAL_dc3b2398_4_k_cu_3ee193924cuda3std6ranges3__45__cpo7advanceE,(_ZN34_INTERNAL_dc3b2398_4_k_cu_3ee193924cuda3std3__47nulloptE - _ZN34_INTERNAL_dc3b2398_4_k_cu_3ee193924cuda3std6ranges3__45__cpo7advanceE)
_ZN34_INTERNAL_dc3b2398_4_k_cu_3ee193924cuda3std6ranges3__45__cpo7advanceE:
	.zero		1
	.type		_ZN34_INTERNAL_dc3b2398_4_k_cu_3ee193924cuda3std3__47nulloptE,@object
	.size		_ZN34_INTERNAL_dc3b2398_4_k_cu_3ee193924cuda3std3__47nulloptE,(_ZN34_INTERNAL_dc3b2398_4_k_cu_3ee193924cuda3std6ranges3__45__cpo8distanceE - _ZN34_INTERNAL_dc3b2398_4_k_cu_3ee193924cuda3std3__47nulloptE)
_ZN34_INTERNAL_dc3b2398_4_k_cu_3ee193924cuda3std3__47nulloptE:
	.zero		1
	.type		_ZN34_INTERNAL_dc3b2398_4_k_cu_3ee193924cuda3std6ranges3__45__cpo8distanceE,@object
	.size		_ZN34_INTERNAL_dc3b2398_4_k_cu_3ee193924cuda3std6ranges3__45__cpo8distanceE,(_ZN34_INTERNAL_dc3b2398_4_k_cu_3ee193926thrust24THRUST_300001_SM_1000_NS12placeholders3_10E - _ZN34_INTERNAL_dc3b2398_4_k_cu_3ee193924cuda3std6ranges3__45__cpo8distanceE)
_ZN34_INTERNAL_dc3b2398_4_k_cu_3ee193924cuda3std6ranges3__45__cpo8distanceE:
	.zero		1
	.type		_ZN34_INTERNAL_dc3b2398_4_k_cu_3ee193926thrust24THRUST_300001_SM_1000_NS12placeholders3_10E,@object
	.size		_ZN34_INTERNAL_dc3b2398_4_k_cu_3ee193926thrust24THRUST_300001_SM_1000_NS12placeholders3_10E,(_ZN34_INTERNAL_dc3b2398_4_k_cu_3ee193924cuda3std3__419piecewise_constructE - _ZN34_INTERNAL_dc3b2398_4_k_cu_3ee193926thrust24THRUST_300001_SM_1000_NS12placeholders3_10E)
_ZN34_INTERNAL_dc3b2398_4_k_cu_3ee193926thrust24THRUST_300001_SM_1000_NS12placeholders3_10E:
	.zero		1
	.type		_ZN34_INTERNAL_dc3b2398_4_k_cu_3ee193924cuda3std3__419piecewise_constructE,@object
	.size		_ZN34_INTERNAL_dc3b2398_4_k_cu_3ee193924cuda3std3__419piecewise_constructE,(_ZN34_INTERNAL_dc3b2398_4_k_cu_3ee193924cuda3std6ranges3__45__cpo5cdataE - _ZN34_INTERNAL_dc3b2398_4_k_cu_3ee193924cuda3std3__419piecewise_constructE)
_ZN34_INTERNAL_dc3b2398_4_k_cu_3ee193924cuda3std3__419piecewise_constructE:
	.zero		1
	.type		_ZN34_INTERNAL_dc3b2398_4_k_cu_3ee193924cuda3std6ranges3__45__cpo5cdataE,@object
	.size		_ZN34_INTERNAL_dc3b2398_4_k_cu_3ee193924cuda3std6ranges3__45__cpo5cdataE,(_ZN34_INTERNAL_dc3b2398_4_k_cu_3ee193926thrust24THRUST_300001_SM_1000_NS12placeholders2_2E - _ZN34_INTERNAL_dc3b2398_4_k_cu_3ee193924cuda3std6ranges3__45__cpo5cdataE)
_ZN34_INTERNAL_dc3b2398_4_k_cu_3ee193924cuda3std6ranges3__45__cpo5cdataE:
	.zero		1
	.type		_ZN34_INTERNAL_dc3b2398_4_k_cu_3ee193926thrust24THRUST_300001_SM_1000_NS12placeholders2_2E,@object
	.size		_ZN34_INTERNAL_dc3b2398_4_k_cu_3ee193926thrust24THRUST_300001_SM_1000_NS12placeholders2_2E,(_ZN34_INTERNAL_dc3b2398_4_k_cu_3ee193924cuda3std3__45__cpo3endE - _ZN34_INTERNAL_dc3b2398_4_k_cu_3ee193926thrust24THRUST_300001_SM_1000_NS12placeholders2_2E)
_ZN34_INTERNAL_dc3b2398_4_k_cu_3ee193926thrust24THRUST_300001_SM_1000_NS12placeholders2_2E:
	.zero		1
	.type		_ZN34_INTERNAL_dc3b2398_4_k_cu_3ee193924cuda3std3__45__cpo3endE,@object
	.size		_ZN34_INTERNAL_dc3b2398_4_k_cu_3ee193924cuda3std3__45__cpo3endE,(_ZN34_INTERNAL_dc3b2398_4_k_cu_3ee193924cuda3std6ranges3__45__cpo3endE - _ZN34_INTERNAL_dc3b2398_4_k_cu_3ee193924cuda3std3__45__cpo3endE)
_ZN34_INTERNAL_dc3b2398_4_k_cu_3ee193924cuda3std3__45__cpo3endE:
	.zero		1
	.type		_ZN34_INTERNAL_dc3b2398_4_k_cu_3ee193924cuda3std6ranges3__45__cpo3endE,@object
	.size		_ZN34_INTERNAL_dc3b2398_4_k_cu_3ee193924cuda3std6ranges3__45__cpo3endE,(_ZN34_INTERNAL_dc3b2398_4_k_cu_3ee193926thrust24THRUST_300001_SM_1000_NS12placeholders2_6E - _ZN34_INTERNAL_dc3b2398_4_k_cu_3ee193924cuda3std6ranges3__45__cpo3endE)
_ZN34_INTERNAL_dc3b2398_4_k_cu_3ee193924cuda3std6ranges3__45__cpo3endE:
	.zero		1
	.type		_ZN34_INTERNAL_dc3b2398_4_k_cu_3ee193926thrust24THRUST_300001_SM_1000_NS12placeholders2_6E,@object
	.size		_ZN34_INTERNAL_dc3b2398_4_k_cu_3ee193926thrust24THRUST_300001_SM_1000_NS12placeholders2_6E,(_ZN34_INTERNAL_dc3b2398_4_k_cu_3ee193924cuda3std3__45__cpo4rendE - _ZN34_INTERNAL_dc3b2398_4_k_cu_3ee193926thrust24THRUST_300001_SM_1000_NS12placeholders2_6E)
_ZN34_INTERNAL_dc3b2398_4_k_cu_3ee193926thrust24THRUST_300001_SM_1000_NS12placeholders2_6E:
	.zero		1
	.type		_ZN34_INTERNAL_dc3b2398_4_k_cu_3ee193924cuda3std3__45__cpo4rendE,@object
	.size		_ZN34_INTERNAL_dc3b2398_4_k_cu_3ee193924cuda3std3__45__cpo4rendE,(_ZN34_INTERNAL_dc3b2398_4_k_cu_3ee193924cuda3std6ranges3__45__cpo9iter_swapE - _ZN34_INTERNAL_dc3b2398_4_k_cu_3ee193924cuda3std3__45__cpo4rendE)
_ZN34_INTERNAL_dc3b2398_4_k_cu_3ee193924cuda3std3__45__cpo4rendE:
	.zero		1
	.type		_ZN34_INTERNAL_dc3b2398_4_k_cu_3ee193924cuda3std6ranges3__45__cpo9iter_swapE,@object
	.size		_ZN34_INTERNAL_dc3b2398_4_k_cu_3ee193924cuda3std6ranges3__45__cpo9iter_swapE,(_ZN34_INTERNAL_dc3b2398_4_k_cu_3ee193924cuda3std3__48unexpectE - _ZN34_INTERNAL_dc3b2398_4_k_cu_3ee193924cuda3std6ranges3__45__cpo9iter_swapE)
_ZN34_INTERNAL_dc3b2398_4_k_cu_3ee193924cuda3std6ranges3__45__cpo9iter_swapE:
	.zero		1
	.type		_ZN34_INTERNAL_dc3b2398_4_k_cu_3ee193924cuda3std3__48unexpectE,@object
	.size		_ZN34_INTERNAL_dc3b2398_4_k_cu_3ee193924cuda3std3__48unexpectE,(_ZN34_INTERNAL_dc3b2398_4_k_cu_3ee193926thrust24THRUST_300001_SM_1000_NS8cuda_cub3parE - _ZN34_INTERNAL_dc3b2398_4_k_cu_3ee193924cuda3std3__48unexpectE)
_ZN34_INTERNAL_dc3b2398_4_k_cu_3ee193924cuda3std3__48unexpectE:
	.zero		1
	.type		_ZN34_INTERNAL_dc3b2398_4_k_cu_3ee193926thrust24THRUST_300001_SM_1000_NS8cuda_cub3parE,@object
	.size		_ZN34_INTERNAL_dc3b2398_4_k_cu_3ee193926thrust24THRUST_300001_SM_1000_NS8cuda_cub3parE,(_ZN34_INTERNAL_dc3b2398_4_k_cu_3ee193926thrust24THRUST_300001_SM_1000_NS12placeholders2_4E - _ZN34_INTERNAL_dc3b2398_4_k_cu_3ee193926thrust24THRUST_300001_SM_1000_NS8cuda_cub3parE)
_ZN34_INTERNAL_dc3b2398_4_k_cu_3ee193926thrust24THRUST_300001_SM_1000_NS8cuda_cub3parE:
	.zero		1
	.type		_ZN34_INTERNAL_dc3b2398_4_k_cu_3ee193926thrust24THRUST_300001_SM_1000_NS12placeholders2_4E,@object
	.size		_ZN34_INTERNAL_dc3b2398_4_k_cu_3ee193926thrust24THRUST_300001_SM_1000_NS12placeholders2_4E,(_ZN34_INTERNAL_dc3b2398_4_k_cu_3ee193924cuda3std3__45__cpo4cendE - _ZN34_INTERNAL_dc3b2398_4_k_cu_3ee193926thrust24THRUST_300001_SM_1000_NS12placeholders2_4E)
_ZN34_INTERNAL_dc3b2398_4_k_cu_3ee193926thrust24THRUST_300001_SM_1000_NS12placeholders2_4E:
	.zero		1
	.type		_ZN34_INTERNAL_dc3b2398_4_k_cu_3ee193924cuda3std3__45__cpo4cendE,@object
	.size		_ZN34_INTERNAL_dc3b2398_4_k_cu_3ee193924cuda3std3__45__cpo4cendE,(_ZN34_INTERNAL_dc3b2398_4_k_cu_3ee193924cuda3std6ranges3__45__cpo4cendE - _ZN34_INTERNAL_dc3b2398_4_k_cu_3ee193924cuda3std3__45__cpo4cendE)
_ZN34_INTERNAL_dc3b2398_4_k_cu_3ee193924cuda3std3__45__cpo4cendE:
	.zero		1
	.type		_ZN34_INTERNAL_dc3b2398_4_k_cu_3ee193924cuda3std6ranges3__45__cpo4cendE,@object
	.size		_ZN34_INTERNAL_dc3b2398_4_k_cu_3ee193924cuda3std6ranges3__45__cpo4cendE,(_ZN34_INTERNAL_dc3b2398_4_k_cu_3ee193924cuda3std3__420unreachable_sentinelE - _ZN34_INTERNAL_dc3b2398_4_k_cu_3ee193924cuda3std6ranges3__45__cpo4cendE)
_ZN34_INTERNAL_dc3b2398_4_k_cu_3ee193924cuda3std6ranges3__45__cpo4cendE:
	.zero		1
	.type		_ZN34_INTERNAL_dc3b2398_4_k_cu_3ee193924cuda3std3__420unreachable_sentinelE,@object
	.size		_ZN34_INTERNAL_dc3b2398_4_k_cu_3ee193924cuda3std3__420unreachable_sentinelE,(_ZN34_INTERNAL_dc3b2398_4_k_cu_3ee193924cuda3std6ranges3__45__cpo5ssizeE - _ZN34_INTERNAL_dc3b2398_4_k_cu_3ee193924cuda3std3__420unreachable_sentinelE)
_ZN34_INTERNAL_dc3b2398_4_k_cu_3ee193924cuda3std3__420unreachable_sentinelE:
	.zero		1
	.type		_ZN34_INTERNAL_dc3b2398_4_k_cu_3ee193924cuda3std6ranges3__45__cpo5ssizeE,@object
	.size		_ZN34_INTERNAL_dc3b2398_4_k_cu_3ee193924cuda3std6ranges3__45__cpo5ssizeE,(_ZN34_INTERNAL_dc3b2398_4_k_cu_3ee193926thrust24THRUST_300001_SM_1000_NS12placeholders2_8E - _ZN34_INTERNAL_dc3b2398_4_k_cu_3ee193924cuda3std6ranges3__45__cpo5ssizeE)
_ZN34_INTERNAL_dc3b2398_4_k_cu_3ee193924cuda3std6ranges3__45__cpo5ssizeE:
	.zero		1
	.type		_ZN34_INTERNAL_dc3b2398_4_k_cu_3ee193926thrust24THRUST_300001_SM_1000_NS12placeholders2_8E,@object
	.size		_ZN34_INTERNAL_dc3b2398_4_k_cu_3ee193926thrust24THRUST_300001_SM_1000_NS12placeholders2_8E,(_ZN34_INTERNAL_dc3b2398_4_k_cu_3ee193924cuda3std3__45__cpo5crendE - _ZN34_INTERNAL_dc3b2398_4_k_cu_3ee193926thrust24THRUST_300001_SM_1000_NS12placeholders2_8E)
_ZN34_INTERNAL_dc3b2398_4_k_cu_3ee193926thrust24THRUST_300001_SM_1000_NS12placeholders2_8E:
	.zero		1
	.type		_ZN34_INTERNAL_dc3b2398_4_k_cu_3ee193924cuda3std3__45__cpo5crendE,@object
	.size		_ZN34_INTERNAL_dc3b2398_4_k_cu_3ee193924cuda3std3__45__cpo5crendE,(_ZN34_INTERNAL_dc3b2398_4_k_cu_3ee193924cuda3std6ranges3__45__cpo4prevE - _ZN34_INTERNAL_dc3b2398_4_k_cu_3ee193924cuda3std3__45__cpo5crendE)
_ZN34_INTERNAL_dc3b2398_4_k_cu_3ee193924cuda3std3__45__cpo5crendE:
	.zero		1
	.type		_ZN34_INTERNAL_dc3b2398_4_k_cu_3ee193924cuda3std6ranges3__45__cpo4prevE,@object
	.size		_ZN34_INTERNAL_dc3b2398_4_k_cu_3ee193924cuda3std6ranges3__45__cpo4prevE,(_ZN34_INTERNAL_dc3b2398_4_k_cu_3ee193924cuda3std6ranges3__45__cpo9iter_moveE - _ZN34_INTERNAL_dc3b2398_4_k_cu_3ee193924cuda3std6ranges3__45__cpo4prevE)
_ZN34_INTERNAL_dc3b2398_4_k_cu_3ee193924cuda3std6ranges3__45__cpo4prevE:
	.zero		1
	.type		_ZN34_INTERNAL_dc3b2398_4_k_cu_3ee193924cuda3std6ranges3__45__cpo9iter_moveE,@object
	.size		_ZN34_INTERNAL_dc3b2398_4_k_cu_3ee193924cuda3std6ranges3__45__cpo9iter_moveE,(_ZN34_INTERNAL_dc3b2398_4_k_cu_3ee193926thrust24THRUST_300001_SM_1000_NS6system6detail10sequential3seqE - _ZN34_INTERNAL_dc3b2398_4_k_cu_3ee193924cuda3std6ranges3__45__cpo9iter_moveE)
_ZN34_INTERNAL_dc3b2398_4_k_cu_3ee193924cuda3std6ranges3__45__cpo9iter_moveE:
	.zero		1
	.type		_ZN34_INTERNAL_dc3b2398_4_k_cu_3ee193926thrust24THRUST_300001_SM_1000_NS6system6detail10sequential3seqE,@object
	.size		_ZN34_INTERNAL_dc3b2398_4_k_cu_3ee193926thrust24THRUST_300001_SM_1000_NS6system6detail10sequential3seqE,(.L_40 - _ZN34_INTERNAL_dc3b2398_4_k_cu_3ee193926thrust24THRUST_300001_SM_1000_NS6system6detail10sequential3seqE)
_ZN34_INTERNAL_dc3b2398_4_k_cu_3ee193926thrust24THRUST_300001_SM_1000_NS6system6detail10sequential3seqE:
	.zero		1
.L_40:


//--------------------- .nv.constant0._ZN3cub18CUB_300001_SM_10006detail11EmptyKernelIvEEvv --------------------------
	.section	.nv.constant0._ZN3cub18CUB_300001_SM_10006detail11EmptyKernelIvEEvv,"a",@progbits
	.sectionflags	@""
	.align	4
.nv.constant0._ZN3cub18CUB_300001_SM_10006detail11EmptyKernelIvEEvv:
	.zero		896


//--------------------- .nv.constant0._Z12applyNextGenPK4CityPiS2_PdS3_iiP17curandStateXORWOW --------------------------
	.section	.nv.constant0._Z12applyNextGenPK4CityPiS2_PdS3_iiP17curandStateXORWOW,"a",@progbits
	.sectionflags	@""
	.align	4
.nv.constant0._Z12applyNextGenPK4CityPiS2_PdS3_iiP17curandStateXORWOW:
	.zero		952


//--------------------- .nv.constant0._Z22geneticAlgorithmKernelPK4CityPiS2_PdS3_S3_iiiP17curandStateXORWOW --------------------------
	.section	.nv.constant0._Z22geneticAlgorithmKernelPK4CityPiS2_PdS3_S3_iiiP17curandStateXORWOW,"a",@progbits
	.sectionflags	@""
	.align	4
.nv.constant0._Z22geneticAlgorithmKernelPK4CityPiS2_PdS3_S3_iiiP17curandStateXORWOW:
	.zero		968


//--------------------- .nv.constant0._Z17setupCurandStatesP17curandStateXORWOWmi --------------------------
	.section	.nv.constant0._Z17setupCurandStatesP17curandStateXORWOWmi,"a",@progbits
	.sectionflags	@""
	.align	4
.nv.constant0._Z17setupCurandStatesP17curandStateXORWOWmi:
	.zero		916


//--------------------- .nv.constant0._Z16calculateFitnessPK4CityPdPKiS2_ii --------------------------
	.section	.nv.constant0._Z16calculateFitnessPK4CityPdPKiS2_ii,"a",@progbits
	.sectionflags	@""
	.align	4
.nv.constant0._Z16calculateFitnessPK4CityPdPKiS2_ii:
	.zero		936


//--------------------- .nv.constant0._Z18calculateDistancesPK4CityPdi --------------------------
	.section	.nv.constant0._Z18calculateDistancesPK4CityPdi,"a",@progbits
	.sectionflags	@""
	.align	4
.nv.constant0._Z18calculateDistancesPK4CityPdi:
	.zero		916


//--------------------- SYMBOLS --------------------------

	.type		.nv.reservedSmem.offset0,@object
	.size		.nv.reservedSmem.offset0,0x4
